// auto-generated by cutlass_sweep.gemm — config: {"arch": "sm_90", "cluster_m": 1, "cluster_n": 2, "dtype": "tf32", "stages": 3, "tile_k": 64, "tile_m": 128, "tile_n": 256}
#include "cutlass/cutlass.h"
#include "cutlass/gemm/collective/collective_builder.hpp"
#include "cutlass/gemm/device/gemm_universal_adapter.h"
#include "cutlass/gemm/kernel/gemm_universal.hpp"
#include "cutlass/epilogue/collective/collective_builder.hpp"

using ElemA = cutlass::tfloat32_t;
using ElemB = cutlass::tfloat32_t;
using ElemCD = cutlass::tfloat32_t;
using Acc  = float;
using TileShape    = cute::Shape<cute::_128, cute::_256, cute::_64>;
using ClusterShape = cute::Shape<cute::_1, cute::_2, cute::_1>;

using CollectiveEpilogue = typename cutlass::epilogue::collective::CollectiveBuilder<
    cutlass::arch::Sm90, cutlass::arch::OpClassTensorOp,
    TileShape, ClusterShape,
    cutlass::epilogue::collective::EpilogueTileAuto,
    Acc, Acc,
    ElemCD, cutlass::layout::RowMajor, 128 / cutlass::sizeof_bits<ElemCD>::value,
    ElemCD, cutlass::layout::RowMajor, 128 / cutlass::sizeof_bits<ElemCD>::value,
    cutlass::epilogue::collective::EpilogueScheduleAuto
  >::CollectiveOp;

using CollectiveMainloop = typename cutlass::gemm::collective::CollectiveBuilder<
    cutlass::arch::Sm90, cutlass::arch::OpClassTensorOp,
    ElemA, cutlass::layout::RowMajor, 128 / cutlass::sizeof_bits<ElemA>::value,
    ElemB, cutlass::layout::ColumnMajor, 128 / cutlass::sizeof_bits<ElemB>::value,
    Acc,
    TileShape, ClusterShape,
    cutlass::gemm::collective::StageCount<3>,
    cutlass::gemm::collective::KernelScheduleAuto
  >::CollectiveOp;

using GemmKernel = cutlass::gemm::kernel::GemmUniversal<
    cute::Shape<int,int,int,int>,
    CollectiveMainloop,
    CollectiveEpilogue
>;
using Gemm = cutlass::gemm::device::GemmUniversalAdapter<GemmKernel>;

// Force the device kernel symbol into the cubin without needing a host main.
auto* _anchor = &cutlass::device_kernel<GemmKernel>;


// ===== COMPILED SASS (sm_90a) =====

	.target	sm_90a

	.elftype	@"ET_EXEC"


//--------------------- .note.nv.tkinfo           --------------------------
	.section	.note.nv.tkinfo,"",@"SHT_NOTE"
	.sectionflags	@"SHF_NOTE_NV_TKINFO"
	.tkinfo
        /*0018*/ 	.word	0x00000002
        /*0030*/ 	.string	""
        /*0030*/ 	.string	"ptxas"
        /*0030*/ 	.string	"Cuda compilation tools, release 13.0, V13.0.88"
        /*0030*/ 	.string	"Build cuda_13.0.r13.0/compiler.36424714_0"
        /*0030*/ 	.string	"-arch sm_90a -m 64 "



//--------------------- .note.nv.cuinfo           --------------------------
	.section	.note.nv.cuinfo,"",@"SHT_NOTE"
	.sectionflags	@"SHF_NOTE_NV_CUINFO"
        /*0018*/ 	.short	0x0002
        /*001a*/ 	.short	0x005a
        /*001c*/ 	.short	0x0082
	.zero		2


//--------------------- .nv.info                  --------------------------
	.section	.nv.info,"",@"SHT_CUDA_INFO"
	.align	4


	//----- nvinfo : EIATTR_REGCOUNT
	.align		4
        /*0000*/ 	.byte	0x04, 0x2f
        /*0002*/ 	.short	(.L_15 - .L_14)
	.align		4
.L_14:
        /*0004*/ 	.word	index@(_ZN7cutlass13device_kernelINS_4gemm6kernel13GemmUniversalIN4cute5tupleIJiiiiEEENS1_10collective13CollectiveMmaINS1_34MainloopSm90TmaGmmaWarpSpecializedILi3ENS5_IJNS4_1CILi1EEENSA_ILi2EEESB_EEENS1_35KernelTmaWarpSpecializedCooperativeEEENS5_IJNSA_ILi128EEENSA_ILi256EEENSA_ILi64EEEEEENS_10tfloat32_tENS5_IJlSB_lEEESK_SL_NS4_8TiledMMAINS4_8MMA_AtomIJNS4_4SM904GMMA30MMA_64x256x8_F32TF32TF32_SS_TNILNSP_7ScaleInE1ELSR_1EEEEEENS4_6LayoutINS5_IJSC_SB_SB_EEENS5_IJSB_NSA_ILi0EEESW_EEEEENS5_IJNS4_10UnderscoreESZ_SZ_EEEEENS4_23SM90_TMA_LOAD_MULTICASTENS4_14ComposedLayoutINS4_7SwizzleILi3ELi4ELi3EEENS4_18smem_ptr_flag_bitsILi32EEENSU_INS5_IJNSA_ILi8EEENSA_ILi32EEEEEENS5_IJS19_SB_EEEEEEEvNS4_8identityENS4_13SM90_TMA_LOADES1D_vS1E_EENS_8epilogue10collective6detail29Sm90TmaWarpSpecializedAdapterINS1I_15DefaultEpilogueISK_SL_SL_NS1H_6thread17LinearCombinationISK_Li1EffLNS1M_9ScaleType4KindE0ELNS_15FloatRoundStyleE2ESK_EENS1_15EpilogueDefaultEEEEEvvEEEEvNT_6ParamsE)
        /*0008*/ 	.word	0x000000a8


	//----- nvinfo : EIATTR_FRAME_SIZE
	.align		4
.L_15:
        /*000c*/ 	.byte	0x04, 0x11
        /*000e*/ 	.short	(.L_17 - .L_16)
	.align		4
.L_16:
        /*0010*/ 	.word	index@(_ZN7cutlass13device_kernelINS_4gemm6kernel13GemmUniversalIN4cute5tupleIJiiiiEEENS1_10collective13CollectiveMmaINS1_34MainloopSm90TmaGmmaWarpSpecializedILi3ENS5_IJNS4_1CILi1EEENSA_ILi2EEESB_EEENS1_35KernelTmaWarpSpecializedCooperativeEEENS5_IJNSA_ILi128EEENSA_ILi256EEENSA_ILi64EEEEEENS_10tfloat32_tENS5_IJlSB_lEEESK_SL_NS4_8TiledMMAINS4_8MMA_AtomIJNS4_4SM904GMMA30MMA_64x256x8_F32TF32TF32_SS_TNILNSP_7ScaleInE1ELSR_1EEEEEENS4_6LayoutINS5_IJSC_SB_SB_EEENS5_IJSB_NSA_ILi0EEESW_EEEEENS5_IJNS4_10UnderscoreESZ_SZ_EEEEENS4_23SM90_TMA_LOAD_MULTICASTENS4_14ComposedLayoutINS4_7SwizzleILi3ELi4ELi3EEENS4_18smem_ptr_flag_bitsILi32EEENSU_INS5_IJNSA_ILi8EEENSA_ILi32EEEEEENS5_IJS19_SB_EEEEEEEvNS4_8identityENS4_13SM90_TMA_LOADES1D_vS1E_EENS_8epilogue10collective6detail29Sm90TmaWarpSpecializedAdapterINS1I_15DefaultEpilogueISK_SL_SL_NS1H_6thread17LinearCombinationISK_Li1EffLNS1M_9ScaleType4KindE0ELNS_15FloatRoundStyleE2ESK_EENS1_15EpilogueDefaultEEEEEvvEEEEvNT_6ParamsE)
        /*0014*/ 	.word	0x00000000


	//----- nvinfo : EIATTR_MIN_STACK_SIZE
	.align		4
.L_17:
        /*0018*/ 	.byte	0x04, 0x12
        /*001a*/ 	.short	(.L_19 - .L_18)
	.align		4
.L_18:
        /*001c*/ 	.word	index@(_ZN7cutlass13device_kernelINS_4gemm6kernel13GemmUniversalIN4cute5tupleIJiiiiEEENS1_10collective13CollectiveMmaINS1_34MainloopSm90TmaGmmaWarpSpecializedILi3ENS5_IJNS4_1CILi1EEENSA_ILi2EEESB_EEENS1_35KernelTmaWarpSpecializedCooperativeEEENS5_IJNSA_ILi128EEENSA_ILi256EEENSA_ILi64EEEEEENS_10tfloat32_tENS5_IJlSB_lEEESK_SL_NS4_8TiledMMAINS4_8MMA_AtomIJNS4_4SM904GMMA30MMA_64x256x8_F32TF32TF32_SS_TNILNSP_7ScaleInE1ELSR_1EEEEEENS4_6LayoutINS5_IJSC_SB_SB_EEENS5_IJSB_NSA_ILi0EEESW_EEEEENS5_IJNS4_10UnderscoreESZ_SZ_EEEEENS4_23SM90_TMA_LOAD_MULTICASTENS4_14ComposedLayoutINS4_7SwizzleILi3ELi4ELi3EEENS4_18smem_ptr_flag_bitsILi32EEENSU_INS5_IJNSA_ILi8EEENSA_ILi32EEEEEENS5_IJS19_SB_EEEEEEEvNS4_8identityENS4_13SM90_TMA_LOADES1D_vS1E_EENS_8epilogue10collective6detail29Sm90TmaWarpSpecializedAdapterINS1I_15DefaultEpilogueISK_SL_SL_NS1H_6thread17LinearCombinationISK_Li1EffLNS1M_9ScaleType4KindE0ELNS_15FloatRoundStyleE2ESK_EENS1_15EpilogueDefaultEEEEEvvEEEEvNT_6ParamsE)
        /*0020*/ 	.word	0x00000000
.L_19:


//--------------------- .nv.compat                --------------------------
	.section	.nv.compat,"",@"SHT_CUDA_COMPAT_INFO"
	.align	4
        /*0000*/ 	.byte	0x02, 0x09, 0x01, 0x00, 0x02, 0x02, 0x04, 0x00, 0x02, 0x05, 0x05, 0x00, 0x03, 0x07, 0x01, 0x01
        /*0010*/ 	.byte	0x02, 0x03, 0x01, 0x00, 0x02, 0x06, 0x01, 0x00, 0x04, 0x0b, 0x08, 0x00, 0x00, 0x00, 0x00, 0x00
        /*0020*/ 	.byte	0x00, 0x00, 0x00, 0x00


//--------------------- .nv.info._ZN7cutlass13device_kernelINS_4gemm6kernel13GemmUniversalIN4cute5tupleIJiiiiEEENS1_10collective13CollectiveMmaINS1_34MainloopSm90TmaGmmaWarpSpecializedILi3ENS5_IJNS4_1CILi1EEENSA_ILi2EEESB_EEENS1_35KernelTmaWarpSpecializedCooperativeEEENS5_IJNSA_ILi128EEENSA_ILi256EEENSA_ILi64EEEEEENS_10tfloat32_tENS5_IJlSB_lEEESK_SL_NS4_8TiledMMAINS4_8MMA_AtomIJNS4_4SM904GMMA30MMA_64x256x8_F32TF32TF32_SS_TNILNSP_7ScaleInE1ELSR_1EEEEEENS4_6LayoutINS5_IJSC_SB_SB_EEENS5_IJSB_NSA_ILi0EEESW_EEEEENS5_IJNS4_10UnderscoreESZ_SZ_EEEEENS4_23SM90_TMA_LOAD_MULTICASTENS4_14ComposedLayoutINS4_7SwizzleILi3ELi4ELi3EEENS4_18smem_ptr_flag_bitsILi32EEENSU_INS5_IJNSA_ILi8EEENSA_ILi32EEEEEENS5_IJS19_SB_EEEEEEEvNS4_8identityENS4_13SM90_TMA_LOADES1D_vS1E_EENS_8epilogue10collective6detail29Sm90TmaWarpSpecializedAdapterINS1I_15DefaultEpilogueISK_SL_SL_NS1H_6thread17LinearCombinationISK_Li1EffLNS1M_9ScaleType4KindE0ELNS_15FloatRoundStyleE2ESK_EENS1_15EpilogueDefaultEEEEEvvEEEEvNT_6ParamsE --------------------------
	.section	.nv.info._ZN7cutlass13device_kernelINS_4gemm6kernel13GemmUniversalIN4cute5tupleIJiiiiEEENS1_10collective13CollectiveMmaINS1_34MainloopSm90TmaGmmaWarpSpecializedILi3ENS5_IJNS4_1CILi1EEENSA_ILi2EEESB_EEENS1_35KernelTmaWarpSpecializedCooperativeEEENS5_IJNSA_ILi128EEENSA_ILi256EEENSA_ILi64EEEEEENS_10tfloat32_tENS5_IJlSB_lEEESK_SL_NS4_8TiledMMAINS4_8MMA_AtomIJNS4_4SM904GMMA30MMA_64x256x8_F32TF32TF32_SS_TNILNSP_7ScaleInE1ELSR_1EEEEEENS4_6LayoutINS5_IJSC_SB_SB_EEENS5_IJSB_NSA_ILi0EEESW_EEEEENS5_IJNS4_10UnderscoreESZ_SZ_EEEEENS4_23SM90_TMA_LOAD_MULTICASTENS4_14ComposedLayoutINS4_7SwizzleILi3ELi4ELi3EEENS4_18smem_ptr_flag_bitsILi32EEENSU_INS5_IJNSA_ILi8EEENSA_ILi32EEEEEENS5_IJS19_SB_EEEEEEEvNS4_8identityENS4_13SM90_TMA_LOADES1D_vS1E_EENS_8epilogue10collective6detail29Sm90TmaWarpSpecializedAdapterINS1I_15DefaultEpilogueISK_SL_SL_NS1H_6thread17LinearCombinationISK_Li1EffLNS1M_9ScaleType4KindE0ELNS_15FloatRoundStyleE2ESK_EENS1_15EpilogueDefaultEEEEEvvEEEEvNT_6ParamsE,"",@"SHT_CUDA_INFO"
	.sectionflags	@""
	.align	4


	//----- nvinfo : EIATTR_CUDA_API_VERSION
	.align		4
        /*0000*/ 	.byte	0x04, 0x37
        /*0002*/ 	.short	(.L_21 - .L_20)
.L_20:
        /*0004*/ 	.word	0x00000082


	//----- nvinfo : EIATTR_KPARAM_INFO
	.align		4
.L_21:
        /*0008*/ 	.byte	0x04, 0x17
        /*000a*/ 	.short	(.L_23 - .L_22)
.L_22:
        /*000c*/ 	.word	0x00000000
        /*0010*/ 	.short	0x0000
        /*0012*/ 	.short	0x0070
        /*0014*/ 	.byte	0x00, 0xf0, 0x01, 0x10


	//----- nvinfo : EIATTR_SPARSE_MMA_MASK
	.align		4
.L_23:
        /*0018*/ 	.byte	0x03, 0x50
        /*001a*/ 	.short	0x0000


	//----- nvinfo : EIATTR_MAXREG_COUNT
	.align		4
        /*001c*/ 	.byte	0x03, 0x1b
        /*001e*/ 	.short	0x00a8


	//----- nvinfo : EIATTR_NUM_BARRIERS
	.align		4
        /*0020*/ 	.byte	0x02, 0x4c
        /*0022*/ 	.byte	0x01
	.zero		1


	//----- nvinfo : EIATTR_EXTERNS
	.align		4
        /*0024*/ 	.byte	0x04, 0x0f
        /*0026*/ 	.short	(.L_25 - .L_24)


	//   ....[0]....
	.align		4
.L_24:
        /*0028*/ 	.word	index@(__assertfail)


	//----- nvinfo : EIATTR_MERCURY_ISA_VERSION
	.align		4
.L_25:
        /*002c*/ 	.byte	0x03, 0x5f
        /*002e*/ 	.short	0x0101


	//----- nvinfo : EIATTR_INT_WARP_WIDE_INSTR_OFFSETS
	.align		4
        /*0030*/ 	.byte	0x04, 0x31
        /*0032*/ 	.short	(.L_27 - .L_26)


	//   ....[0]....
.L_26:
        /*0034*/ 	.word	0x00000450


	//   ....[1]....
        /*0038*/ 	.word	0x00000470


	//   ....[2]....
        /*003c*/ 	.word	0x00000620


	//----- nvinfo : EIATTR_COOP_GROUP_MASK_REGIDS
	.align		4
.L_27:
        /*0040*/ 	.byte	0x04, 0x29
        /*0042*/ 	.short	(.L_29 - .L_28)


	//   ....[0]....
.L_28:
        /*0044*/ 	.word	0xffffffff


	//   ....[1]....
        /*0048*/ 	.word	0xffffffff


	//   ....[2]....
        /*004c*/ 	.word	0xffffffff


	//   ....[3]....
        /*0050*/ 	.word	0xffffffff


	//   ....[4]....
        /*0054*/ 	.word	0xffffffff


	//   ....[5]....
        /*0058*/ 	.word	0xffffffff


	//----- nvinfo : EIATTR_COOP_GROUP_INSTR_OFFSETS
	.align		4
.L_29:
        /*005c*/ 	.byte	0x04, 0x28
        /*005e*/ 	.short	(.L_31 - .L_30)


	//   ....[0]....
.L_30:
        /*0060*/ 	.word	0x00000060


	//   ....[1]....
        /*0064*/ 	.word	0x00000070


	//   ....[2]....
        /*0068*/ 	.word	0x00000130


	//   ....[3]....
        /*006c*/ 	.word	0x000002a0


	//   ....[4]....
        /*0070*/ 	.word	0x00000760


	//   ....[5]....
        /*0074*/ 	.word	0x000011b0


	//----- nvinfo : EIATTR_REG_RECONFIG
	.align		4
.L_31:
        /*0078*/ 	.byte	0x01, 0x54
	.zero		2


	//----- nvinfo : EIATTR_SYSCALL_OFFSETS
	.align		4
        /*007c*/ 	.byte	0x04, 0x46
        /*007e*/ 	.short	(.L_33 - .L_32)


	//   ....[0]....
.L_32:
        /*0080*/ 	.word	0x00001370


	//----- nvinfo : EIATTR_MBARRIER_INSTR_OFFSETS
	.align		4
.L_33:
        /*0084*/ 	.byte	0x04, 0x39
        /*0086*/ 	.short	(.L_35 - .L_34)


	//   ....[0]....
.L_34:
        /*0088*/ 	.word	0x00000230
        /*008c*/ 	.word	0x000000ff
        /*0090*/ 	.word	0x00000000
        /*0094*/ 	.short	0x0100
        /*0096*/ 	.byte	0x08
	.zero		1


	//   ....[1]....
        /*0098*/ 	.word	0x00000240
        /*009c*/ 	.word	0x000000ff
        /*00a0*/ 	.word	0x00000018
        /*00a4*/ 	.short	0x0100
        /*00a6*/ 	.byte	0x08
	.zero		1


	//   ....[2]....
        /*00a8*/ 	.word	0x00000250
        /*00ac*/ 	.word	0x000000ff
        /*00b0*/ 	.word	0x00000008
        /*00b4*/ 	.short	0x0100
        /*00b6*/ 	.byte	0x08
	.zero		1


	//   ....[3]....
        /*00b8*/ 	.word	0x00000260
        /*00bc*/ 	.word	0x000000ff
        /*00c0*/ 	.word	0x00000020
        /*00c4*/ 	.short	0x0100
        /*00c6*/ 	.byte	0x08
	.zero		1


	//   ....[4]....
        /*00c8*/ 	.word	0x00000270
        /*00cc*/ 	.word	0x000000ff
        /*00d0*/ 	.word	0x00000010
        /*00d4*/ 	.short	0x0100
        /*00d6*/ 	.byte	0x08
	.zero		1


	//   ....[5]....
        /*00d8*/ 	.word	0x00000280
        /*00dc*/ 	.word	0x000000ff
        /*00e0*/ 	.word	0x00000028
        /*00e4*/ 	.short	0x0100
        /*00e6*/ 	.byte	0x08
	.zero		1


	//   ....[6]....
        /*00e8*/ 	.word	0x000006a0
        /*00ec*/ 	.word	0x000000ff
        /*00f0*/ 	.word	0x00000040
        /*00f4*/ 	.short	0x0100
        /*00f6*/ 	.byte	0x06
	.zero		1


	//   ....[7]....
        /*00f8*/ 	.word	0x00000710
        /*00fc*/ 	.word	0x000000ff
        /*0100*/ 	.word	0x00000048
        /*0104*/ 	.short	0x0100
        /*0106*/ 	.byte	0x06
	.zero		1


	//   ....[8]....
        /*0108*/ 	.word	0x00001430
        /*010c*/ 	.word	0x00000003
        /*0110*/ 	.word	0x00000000
        /*0114*/ 	.short	0x010a
        /*0116*/ 	.byte	0x3f
	.zero		1


	//   ....[9]....
        /*0118*/ 	.word	0x00001470
        /*011c*/ 	.word	0x00000003
        /*0120*/ 	.word	0x00000000
        /*0124*/ 	.short	0x010a
        /*0126*/ 	.byte	0x3f
	.zero		1


	//   ....[10]....
        /*0128*/ 	.word	0x00001a70
        /*012c*/ 	.word	0x00000005
        /*0130*/ 	.word	0x00000000
        /*0134*/ 	.short	0x010a
        /*0136*/ 	.byte	0x3f
	.zero		1


	//   ....[11]....
        /*0138*/ 	.word	0x00001ab0
        /*013c*/ 	.word	0x00000005
        /*0140*/ 	.word	0x00000000
        /*0144*/ 	.short	0x010a
        /*0146*/ 	.byte	0x3f
	.zero		1


	//   ....[12]....
        /*0148*/ 	.word	0x00001f40
        /*014c*/ 	.word	0x00000005
        /*0150*/ 	.word	0x00000000
        /*0154*/ 	.short	0x0101
        /*0156*/ 	.byte	0x3f
	.zero		1


	//   ....[13]....
        /*0158*/ 	.word	0x00002160
        /*015c*/ 	.word	0x00000003
        /*0160*/ 	.word	0x00000000
        /*0164*/ 	.short	0x0101
        /*0166*/ 	.byte	0x3f
	.zero		1


	//   ....[14]....
        /*0168*/ 	.word	0x0000af30
        /*016c*/ 	.word	0x00000014
        /*0170*/ 	.word	0x00000018
        /*0174*/ 	.short	0x010a
        /*0176*/ 	.byte	0x3f
	.zero		1


	//   ....[15]....
        /*0178*/ 	.word	0x0000b370
        /*017c*/ 	.word	0x00000003
        /*0180*/ 	.word	0x00000048
        /*0184*/ 	.short	0x0101
        /*0186*/ 	.byte	0x3f
	.zero		1


	//   ....[16]....
        /*0188*/ 	.word	0x0000bac0
        /*018c*/ 	.word	0x00000007
        /*0190*/ 	.word	0x00000000
        /*0194*/ 	.short	0x010a
        /*0196*/ 	.byte	0x3f
	.zero		1


	//   ....[17]....
        /*0198*/ 	.word	0x0000bb40
        /*019c*/ 	.word	0x00000006
        /*01a0*/ 	.word	0x00000000
        /*01a4*/ 	.short	0x010a
        /*01a6*/ 	.byte	0x3f
	.zero		1


	//   ....[18]....
        /*01a8*/ 	.word	0x0000bbd0
        /*01ac*/ 	.word	0x00000003
        /*01b0*/ 	.word	0x00000000
        /*01b4*/ 	.short	0x010a
        /*01b6*/ 	.byte	0x3f
	.zero		1


	//   ....[19]....
        /*01b8*/ 	.word	0x0000bc30
        /*01bc*/ 	.word	0x00000003
        /*01c0*/ 	.word	0x00000000
        /*01c4*/ 	.short	0x010a
        /*01c6*/ 	.byte	0x3f
	.zero		1


	//   ....[20]....
        /*01c8*/ 	.word	0x0000bc80
        /*01cc*/ 	.word	0x00000005
        /*01d0*/ 	.word	0x00000000
        /*01d4*/ 	.short	0x010a
        /*01d6*/ 	.byte	0x3f
	.zero		1


	//   ....[21]....
        /*01d8*/ 	.word	0x0000bd50
        /*01dc*/ 	.word	0x00000014
        /*01e0*/ 	.word	0x00000018
        /*01e4*/ 	.short	0x010a
        /*01e6*/ 	.byte	0x3f
	.zero		1


	//   ....[22]....
        /*01e8*/ 	.word	0x0000be20
        /*01ec*/ 	.word	0x00000007
        /*01f0*/ 	.word	0x00000000
        /*01f4*/ 	.short	0x010a
        /*01f6*/ 	.byte	0x3f
	.zero		1


	//   ....[23]....
        /*01f8*/ 	.word	0x0000be70
        /*01fc*/ 	.word	0x00000006
        /*0200*/ 	.word	0x00000000
        /*0204*/ 	.short	0x010a
        /*0206*/ 	.byte	0x3f
	.zero		1


	//----- nvinfo : EIATTR_NUM_MBARRIERS
	.align		4
.L_35:
        /*0208*/ 	.byte	0x03, 0x38
        /*020a*/ 	.short	0x0008


	//----- nvinfo : EIATTR_EXIT_INSTR_OFFSETS
	.align		4
        /*020c*/ 	.byte	0x04, 0x1c
        /*020e*/ 	.short	(.L_37 - .L_36)


	//   ....[0]....
.L_36:
        /*0210*/ 	.word	0x000008c0


	//   ....[1]....
        /*0214*/ 	.word	0x000010e0


	//   ....[2]....
        /*0218*/ 	.word	0x0000a650


	//   ....[3]....
        /*021c*/ 	.word	0x0000abb0


	//   ....[4]....
        /*0220*/ 	.word	0x0000bc20


	//----- nvinfo : EIATTR_MAX_THREADS
	.align		4
.L_37:
        /*0224*/ 	.byte	0x04, 0x05
        /*0226*/ 	.short	(.L_39 - .L_38)
.L_38:
        /*0228*/ 	.word	0x00000180
        /*022c*/ 	.word	0x00000001
        /*0230*/ 	.word	0x00000001


	//----- nvinfo : EIATTR_CRS_STACK_SIZE
	.align		4
.L_39:
        /*0234*/ 	.byte	0x04, 0x1e
        /*0236*/ 	.short	(.L_41 - .L_40)
.L_40:
        /*0238*/ 	.word	0x00000000


	//----- nvinfo : EIATTR_CBANK_PARAM_SIZE
	.align		4
.L_41:
        /*023c*/ 	.byte	0x03, 0x19
        /*023e*/ 	.short	0x0470


	//----- nvinfo : EIATTR_PARAM_CBANK
	.align		4
        /*0240*/ 	.byte	0x04, 0x0a
        /*0242*/ 	.short	(.L_43 - .L_42)
	.align		4
.L_42:
        /*0244*/ 	.word	index@(.nv.constant0._ZN7cutlass13device_kernelINS_4gemm6kernel13GemmUniversalIN4cute5tupleIJiiiiEEENS1_10collective13CollectiveMmaINS1_34MainloopSm90TmaGmmaWarpSpecializedILi3ENS5_IJNS4_1CILi1EEENSA_ILi2EEESB_EEENS1_35KernelTmaWarpSpecializedCooperativeEEENS5_IJNSA_ILi128EEENSA_ILi256EEENSA_ILi64EEEEEENS_10tfloat32_tENS5_IJlSB_lEEESK_SL_NS4_8TiledMMAINS4_8MMA_AtomIJNS4_4SM904GMMA30MMA_64x256x8_F32TF32TF32_SS_TNILNSP_7ScaleInE1ELSR_1EEEEEENS4_6LayoutINS5_IJSC_SB_SB_EEENS5_IJSB_NSA_ILi0EEESW_EEEEENS5_IJNS4_10UnderscoreESZ_SZ_EEEEENS4_23SM90_TMA_LOAD_MULTICASTENS4_14ComposedLayoutINS4_7SwizzleILi3ELi4ELi3EEENS4_18smem_ptr_flag_bitsILi32EEENSU_INS5_IJNSA_ILi8EEENSA_ILi32EEEEEENS5_IJS19_SB_EEEEEEEvNS4_8identityENS4_13SM90_TMA_LOADES1D_vS1E_EENS_8epilogue10collective6detail29Sm90TmaWarpSpecializedAdapterINS1I_15DefaultEpilogueISK_SL_SL_NS1H_6thread17LinearCombinationISK_Li1EffLNS1M_9ScaleType4KindE0ELNS_15FloatRoundStyleE2ESK_EENS1_15EpilogueDefaultEEEEEvvEEEEvNT_6ParamsE)
        /*0248*/ 	.short	0x0210
        /*024a*/ 	.short	0x0470


	//----- nvinfo : EIATTR_SW_WAR
	.align		4
.L_43:
        /*024c*/ 	.byte	0x04, 0x36
        /*024e*/ 	.short	(.L_45 - .L_44)
.L_44:
        /*0250*/ 	.word	0x00000008
.L_45:


//--------------------- .nv.callgraph             --------------------------
	.section	.nv.callgraph,"",@"SHT_CUDA_CALLGRAPH"
	.align	4
	.sectionentsize	8
	.align		4
        /*0000*/ 	.word	0x00000000
	.align		4
        /*0004*/ 	.word	0xffffffff
	.align		4
        /*0008*/ 	.word	index@(_ZN7cutlass13device_kernelINS_4gemm6kernel13GemmUniversalIN4cute5tupleIJiiiiEEENS1_10collective13CollectiveMmaINS1_34MainloopSm90TmaGmmaWarpSpecializedILi3ENS5_IJNS4_1CILi1EEENSA_ILi2EEESB_EEENS1_35KernelTmaWarpSpecializedCooperativeEEENS5_IJNSA_ILi128EEENSA_ILi256EEENSA_ILi64EEEEEENS_10tfloat32_tENS5_IJlSB_lEEESK_SL_NS4_8TiledMMAINS4_8MMA_AtomIJNS4_4SM904GMMA30MMA_64x256x8_F32TF32TF32_SS_TNILNSP_7ScaleInE1ELSR_1EEEEEENS4_6LayoutINS5_IJSC_SB_SB_EEENS5_IJSB_NSA_ILi0EEESW_EEEEENS5_IJNS4_10UnderscoreESZ_SZ_EEEEENS4_23SM90_TMA_LOAD_MULTICASTENS4_14ComposedLayoutINS4_7SwizzleILi3ELi4ELi3EEENS4_18smem_ptr_flag_bitsILi32EEENSU_INS5_IJNSA_ILi8EEENSA_ILi32EEEEEENS5_IJS19_SB_EEEEEEEvNS4_8identityENS4_13SM90_TMA_LOADES1D_vS1E_EENS_8epilogue10collective6detail29Sm90TmaWarpSpecializedAdapterINS1I_15DefaultEpilogueISK_SL_SL_NS1H_6thread17LinearCombinationISK_Li1EffLNS1M_9ScaleType4KindE0ELNS_15FloatRoundStyleE2ESK_EENS1_15EpilogueDefaultEEEEEvvEEEEvNT_6ParamsE)
	.align		4
        /*000c*/ 	.word	index@(__assertfail)
	.align		4
        /*0010*/ 	.word	0x00000000
	.align		4
        /*0014*/ 	.word	0xfffffffe
	.align		4
        /*0018*/ 	.word	0x00000000
	.align		4
        /*001c*/ 	.word	0xfffffffd
	.align		4
        /*0020*/ 	.word	0x00000000
	.align		4
        /*0024*/ 	.word	0xfffffffc


//--------------------- .nv.constant4             --------------------------
	.section	.nv.constant4,"a",@progbits
	.align	8
	.align		8
.nv.constant4:
        /*0000*/ 	.dword	__assertfail
	.align		8
        /*0008*/ 	.dword	__unnamed_1
	.align		8
        /*0010*/ 	.dword	_ZN39_INTERNAL_d8ef69f7_4_k_cu_30faf1a3_58734cuda3std3__45__cpo5beginE
	.align		8
        /*0018*/ 	.dword	_ZN39_INTERNAL_d8ef69f7_4_k_cu_30faf1a3_58734cuda3std3__45__cpo3endE
	.align		8
        /*0020*/ 	.dword	_ZN39_INTERNAL_d8ef69f7_4_k_cu_30faf1a3_58734cuda3std3__45__cpo6cbeginE
	.align		8
        /*0028*/ 	.dword	_ZN39_INTERNAL_d8ef69f7_4_k_cu_30faf1a3_58734cuda3std3__45__cpo4cendE
	.align		8
        /*0030*/ 	.dword	_ZN39_INTERNAL_d8ef69f7_4_k_cu_30faf1a3_58734cuda3std3__441_GLOBAL__N__d8ef69f7_4_k_cu_30faf1a3_58736ignoreE
	.align		8
        /*0038*/ 	.dword	_ZN39_INTERNAL_d8ef69f7_4_k_cu_30faf1a3_58734cuda3std3__419piecewise_constructE
	.align		8
        /*0040*/ 	.dword	_ZN39_INTERNAL_d8ef69f7_4_k_cu_30faf1a3_58734cuda3std3__48in_placeE
	.align		8
        /*0048*/ 	.dword	_ZN39_INTERNAL_d8ef69f7_4_k_cu_30faf1a3_58734cuda3std6ranges3__45__cpo4swapE
	.align		8
        /*0050*/ 	.dword	_ZN39_INTERNAL_d8ef69f7_4_k_cu_30faf1a3_58734cuda3std6ranges3__45__cpo9iter_moveE
	.align		8
        /*0058*/ 	.dword	_ZN39_INTERNAL_d8ef69f7_4_k_cu_30faf1a3_58734cute7productE
	.align		8
        /*0060*/ 	.dword	_ZN39_INTERNAL_d8ef69f7_4_k_cu_30faf1a3_58734cute1_E
	.align		8
        /*0068*/ 	.dword	$str$22
	.align		8
        /*0070*/ 	.dword	$str$23


//--------------------- .text._ZN7cutlass13device_kernelINS_4gemm6kernel13GemmUniversalIN4cute5tupleIJiiiiEEENS1_10collective13CollectiveMmaINS1_34MainloopSm90TmaGmmaWarpSpecializedILi3ENS5_IJNS4_1CILi1EEENSA_ILi2EEESB_EEENS1_35KernelTmaWarpSpecializedCooperativeEEENS5_IJNSA_ILi128EEENSA_ILi256EEENSA_ILi64EEEEEENS_10tfloat32_tENS5_IJlSB_lEEESK_SL_NS4_8TiledMMAINS4_8MMA_AtomIJNS4_4SM904GMMA30MMA_64x256x8_F32TF32TF32_SS_TNILNSP_7ScaleInE1ELSR_1EEEEEENS4_6LayoutINS5_IJSC_SB_SB_EEENS5_IJSB_NSA_ILi0EEESW_EEEEENS5_IJNS4_10UnderscoreESZ_SZ_EEEEENS4_23SM90_TMA_LOAD_MULTICASTENS4_14ComposedLayoutINS4_7SwizzleILi3ELi4ELi3EEENS4_18smem_ptr_flag_bitsILi32EEENSU_INS5_IJNSA_ILi8EEENSA_ILi32EEEEEENS5_IJS19_SB_EEEEEEEvNS4_8identityENS4_13SM90_TMA_LOADES1D_vS1E_EENS_8epilogue10collective6detail29Sm90TmaWarpSpecializedAdapterINS1I_15DefaultEpilogueISK_SL_SL_NS1H_6thread17LinearCombinationISK_Li1EffLNS1M_9ScaleType4KindE0ELNS_15FloatRoundStyleE2ESK_EENS1_15EpilogueDefaultEEEEEvvEEEEvNT_6ParamsE --------------------------
	.section	.text._ZN7cutlass13device_kernelINS_4gemm6kernel13GemmUniversalIN4cute5tupleIJiiiiEEENS1_10collective13CollectiveMmaINS1_34MainloopSm90TmaGmmaWarpSpecializedILi3ENS5_IJNS4_1CILi1EEENSA_ILi2EEESB_EEENS1_35KernelTmaWarpSpecializedCooperativeEEENS5_IJNSA_ILi128EEENSA_ILi256EEENSA_ILi64EEEEEENS_10tfloat32_tENS5_IJlSB_lEEESK_SL_NS4_8TiledMMAINS4_8MMA_AtomIJNS4_4SM904GMMA30MMA_64x256x8_F32TF32TF32_SS_TNILNSP_7ScaleInE1ELSR_1EEEEEENS4_6LayoutINS5_IJSC_SB_SB_EEENS5_IJSB_NSA_ILi0EEESW_EEEEENS5_IJNS4_10UnderscoreESZ_SZ_EEEEENS4_23SM90_TMA_LOAD_MULTICASTENS4_14ComposedLayoutINS4_7SwizzleILi3ELi4ELi3EEENS4_18smem_ptr_flag_bitsILi32EEENSU_INS5_IJNSA_ILi8EEENSA_ILi32EEEEEENS5_IJS19_SB_EEEEEEEvNS4_8identityENS4_13SM90_TMA_LOADES1D_vS1E_EENS_8epilogue10collective6detail29Sm90TmaWarpSpecializedAdapterINS1I_15DefaultEpilogueISK_SL_SL_NS1H_6thread17LinearCombinationISK_Li1EffLNS1M_9ScaleType4KindE0ELNS_15FloatRoundStyleE2ESK_EENS1_15EpilogueDefaultEEEEEvvEEEEvNT_6ParamsE,"ax",@progbits
	.align	128
.text._ZN7cutlass13device_kernelINS_4gemm6kernel13GemmUniversalIN4cute5tupleIJiiiiEEENS1_10collective13CollectiveMmaINS1_34MainloopSm90TmaGmmaWarpSpecializedILi3ENS5_IJNS4_1CILi1EEENSA_ILi2EEESB_EEENS1_35KernelTmaWarpSpecializedCooperativeEEENS5_IJNSA_ILi128EEENSA_ILi256EEENSA_ILi64EEEEEENS_10tfloat32_tENS5_IJlSB_lEEESK_SL_NS4_8TiledMMAINS4_8MMA_AtomIJNS4_4SM904GMMA30MMA_64x256x8_F32TF32TF32_SS_TNILNSP_7ScaleInE1ELSR_1EEEEEENS4_6LayoutINS5_IJSC_SB_SB_EEENS5_IJSB_NSA_ILi0EEESW_EEEEENS5_IJNS4_10UnderscoreESZ_SZ_EEEEENS4_23SM90_TMA_LOAD_MULTICASTENS4_14ComposedLayoutINS4_7SwizzleILi3ELi4ELi3EEENS4_18smem_ptr_flag_bitsILi32EEENSU_INS5_IJNSA_ILi8EEENSA_ILi32EEEEEENS5_IJS19_SB_EEEEEEEvNS4_8identityENS4_13SM90_TMA_LOADES1D_vS1E_EENS_8epilogue10collective6detail29Sm90TmaWarpSpecializedAdapterINS1I_15DefaultEpilogueISK_SL_SL_NS1H_6thread17LinearCombinationISK_Li1EffLNS1M_9ScaleType4KindE0ELNS_15FloatRoundStyleE2ESK_EENS1_15EpilogueDefaultEEEEEvvEEEEvNT_6ParamsE:
        .type           _ZN7cutlass13device_kernelINS_4gemm6kernel13GemmUniversalIN4cute5tupleIJiiiiEEENS1_10collective13CollectiveMmaINS1_34MainloopSm90TmaGmmaWarpSpecializedILi3ENS5_IJNS4_1CILi1EEENSA_ILi2EEESB_EEENS1_35KernelTmaWarpSpecializedCooperativeEEENS5_IJNSA_ILi128EEENSA_ILi256EEENSA_ILi64EEEEEENS_10tfloat32_tENS5_IJlSB_lEEESK_SL_NS4_8TiledMMAINS4_8MMA_AtomIJNS4_4SM904GMMA30MMA_64x256x8_F32TF32TF32_SS_TNILNSP_7ScaleInE1ELSR_1EEEEEENS4_6LayoutINS5_IJSC_SB_SB_EEENS5_IJSB_NSA_ILi0EEESW_EEEEENS5_IJNS4_10UnderscoreESZ_SZ_EEEEENS4_23SM90_TMA_LOAD_MULTICASTENS4_14ComposedLayoutINS4_7SwizzleILi3ELi4ELi3EEENS4_18smem_ptr_flag_bitsILi32EEENSU_INS5_IJNSA_ILi8EEENSA_ILi32EEEEEENS5_IJS19_SB_EEEEEEEvNS4_8identityENS4_13SM90_TMA_LOADES1D_vS1E_EENS_8epilogue10collective6detail29Sm90TmaWarpSpecializedAdapterINS1I_15DefaultEpilogueISK_SL_SL_NS1H_6thread17LinearCombinationISK_Li1EffLNS1M_9ScaleType4KindE0ELNS_15FloatRoundStyleE2ESK_EENS1_15EpilogueDefaultEEEEEvvEEEEvNT_6ParamsE,@function
        .size           _ZN7cutlass13device_kernelINS_4gemm6kernel13GemmUniversalIN4cute5tupleIJiiiiEEENS1_10collective13CollectiveMmaINS1_34MainloopSm90TmaGmmaWarpSpecializedILi3ENS5_IJNS4_1CILi1EEENSA_ILi2EEESB_EEENS1_35KernelTmaWarpSpecializedCooperativeEEENS5_IJNSA_ILi128EEENSA_ILi256EEENSA_ILi64EEEEEENS_10tfloat32_tENS5_IJlSB_lEEESK_SL_NS4_8TiledMMAINS4_8MMA_AtomIJNS4_4SM904GMMA30MMA_64x256x8_F32TF32TF32_SS_TNILNSP_7ScaleInE1ELSR_1EEEEEENS4_6LayoutINS5_IJSC_SB_SB_EEENS5_IJSB_NSA_ILi0EEESW_EEEEENS5_IJNS4_10UnderscoreESZ_SZ_EEEEENS4_23SM90_TMA_LOAD_MULTICASTENS4_14ComposedLayoutINS4_7SwizzleILi3ELi4ELi3EEENS4_18smem_ptr_flag_bitsILi32EEENSU_INS5_IJNSA_ILi8EEENSA_ILi32EEEEEENS5_IJS19_SB_EEEEEEEvNS4_8identityENS4_13SM90_TMA_LOADES1D_vS1E_EENS_8epilogue10collective6detail29Sm90TmaWarpSpecializedAdapterINS1I_15DefaultEpilogueISK_SL_SL_NS1H_6thread17LinearCombinationISK_Li1EffLNS1M_9ScaleType4KindE0ELNS_15FloatRoundStyleE2ESK_EENS1_15EpilogueDefaultEEEEEvvEEEEvNT_6ParamsE,(.L_x_325 - _ZN7cutlass13device_kernelINS_4gemm6kernel13GemmUniversalIN4cute5tupleIJiiiiEEENS1_10collective13CollectiveMmaINS1_34MainloopSm90TmaGmmaWarpSpecializedILi3ENS5_IJNS4_1CILi1EEENSA_ILi2EEESB_EEENS1_35KernelTmaWarpSpecializedCooperativeEEENS5_IJNSA_ILi128EEENSA_ILi256EEENSA_ILi64EEEEEENS_10tfloat32_tENS5_IJlSB_lEEESK_SL_NS4_8TiledMMAINS4_8MMA_AtomIJNS4_4SM904GMMA30MMA_64x256x8_F32TF32TF32_SS_TNILNSP_7ScaleInE1ELSR_1EEEEEENS4_6LayoutINS5_IJSC_SB_SB_EEENS5_IJSB_NSA_ILi0EEESW_EEEEENS5_IJNS4_10UnderscoreESZ_SZ_EEEEENS4_23SM90_TMA_LOAD_MULTICASTENS4_14ComposedLayoutINS4_7SwizzleILi3ELi4ELi3EEENS4_18smem_ptr_flag_bitsILi32EEENSU_INS5_IJNSA_ILi8EEENSA_ILi32EEEEEENS5_IJS19_SB_EEEEEEEvNS4_8identityENS4_13SM90_TMA_LOADES1D_vS1E_EENS_8epilogue10collective6detail29Sm90TmaWarpSpecializedAdapterINS1I_15DefaultEpilogueISK_SL_SL_NS1H_6thread17LinearCombinationISK_Li1EffLNS1M_9ScaleType4KindE0ELNS_15FloatRoundStyleE2ESK_EENS1_15EpilogueDefaultEEEEEvvEEEEvNT_6ParamsE)
        .other          _ZN7cutlass13device_kernelINS_4gemm6kernel13GemmUniversalIN4cute5tupleIJiiiiEEENS1_10collective13CollectiveMmaINS1_34MainloopSm90TmaGmmaWarpSpecializedILi3ENS5_IJNS4_1CILi1EEENSA_ILi2EEESB_EEENS1_35KernelTmaWarpSpecializedCooperativeEEENS5_IJNSA_ILi128EEENSA_ILi256EEENSA_ILi64EEEEEENS_10tfloat32_tENS5_IJlSB_lEEESK_SL_NS4_8TiledMMAINS4_8MMA_AtomIJNS4_4SM904GMMA30MMA_64x256x8_F32TF32TF32_SS_TNILNSP_7ScaleInE1ELSR_1EEEEEENS4_6LayoutINS5_IJSC_SB_SB_EEENS5_IJSB_NSA_ILi0EEESW_EEEEENS5_IJNS4_10UnderscoreESZ_SZ_EEEEENS4_23SM90_TMA_LOAD_MULTICASTENS4_14ComposedLayoutINS4_7SwizzleILi3ELi4ELi3EEENS4_18smem_ptr_flag_bitsILi32EEENSU_INS5_IJNSA_ILi8EEENSA_ILi32EEEEEENS5_IJS19_SB_EEEEEEEvNS4_8identityENS4_13SM90_TMA_LOADES1D_vS1E_EENS_8epilogue10collective6detail29Sm90TmaWarpSpecializedAdapterINS1I_15DefaultEpilogueISK_SL_SL_NS1H_6thread17LinearCombinationISK_Li1EffLNS1M_9ScaleType4KindE0ELNS_15FloatRoundStyleE2ESK_EENS1_15EpilogueDefaultEEEEEvvEEEEvNT_6ParamsE,@"STO_CUDA_ENTRY STV_DEFAULT"
_ZN7cutlass13device_kernelINS_4gemm6kernel13GemmUniversalIN4cute5tupleIJiiiiEEENS1_10collective13CollectiveMmaINS1_34MainloopSm90TmaGmmaWarpSpecializedILi3ENS5_IJNS4_1CILi1EEENSA_ILi2EEESB_EEENS1_35KernelTmaWarpSpecializedCooperativeEEENS5_IJNSA_ILi128EEENSA_ILi256EEENSA_ILi64EEEEEENS_10tfloat32_tENS5_IJlSB_lEEESK_SL_NS4_8TiledMMAINS4_8MMA_AtomIJNS4_4SM904GMMA30MMA_64x256x8_F32TF32TF32_SS_TNILNSP_7ScaleInE1ELSR_1EEEEEENS4_6LayoutINS5_IJSC_SB_SB_EEENS5_IJSB_NSA_ILi0EEESW_EEEEENS5_IJNS4_10UnderscoreESZ_SZ_EEEEENS4_23SM90_TMA_LOAD_MULTICASTENS4_14ComposedLayoutINS4_7SwizzleILi3ELi4ELi3EEENS4_18smem_ptr_flag_bitsILi32EEENSU_INS5_IJNSA_ILi8EEENSA_ILi32EEEEEENS5_IJS19_SB_EEEEEEEvNS4_8identityENS4_13SM90_TMA_LOADES1D_vS1E_EENS_8epilogue10collective6detail29Sm90TmaWarpSpecializedAdapterINS1I_15DefaultEpilogueISK_SL_SL_NS1H_6thread17LinearCombinationISK_Li1EffLNS1M_9ScaleType4KindE0ELNS_15FloatRoundStyleE2ESK_EENS1_15EpilogueDefaultEEEEEvvEEEEvNT_6ParamsE:
[----:B------:R-:W0:Y:S01]  /*0000*/  LDC R1, c[0x0][0x28] ;  /* 0x00000a00ff017b82 */ /* 0x000e220000000800 */
[----:B------:R-:W1:Y:S01]  /*0010*/  S2R R18, SR_TID.X ;  /* 0x0000000000127919 */ /* 0x000e620000002100 */
[----:B------:R-:W-:Y:S01]  /*0020*/  ELECT P0, URZ, PT ;  /* 0x00000000003f782f */ /* 0x000fe20003800000 */
[----:B------:R-:W-:Y:S01]  /*0030*/  BSSY B0, `(.L_x_0) ;  /* 0x000000f000007945 */ /* 0x000fe20003800000 */
[--C-:B-1----:R-:W-:Y:S02]  /*0040*/  SHF.R.U32.HI R0, RZ, 0x5, R18.reuse ;  /* 0x00000005ff007819 */ /* 0x102fe40000011612 */
[----:B------:R-:W-:-:S03]  /*0050*/  SHF.R.U32.HI R3, RZ, 0x7, R18 ;  /* 0x00000007ff037819 */ /* 0x000fc60000011612 */
[----:B------:R-:W1:Y:S04]  /*0060*/  SHFL.IDX PT, R2, R0, RZ, 0x1f ;  /* 0x00001fff00027589 */ /* 0x000e6800000e0000 */
[----:B------:R2:W3:Y:S01]  /*0070*/  SHFL.IDX PT, R5, R3, RZ, 0x1f ;  /* 0x00001fff03057589 */ /* 0x0004e200000e0000 */
[----:B-1----:R-:W-:-:S13]  /*0080*/  ISETP.NE.OR P0, PT, R2, RZ, !P0 ;  /* 0x000000ff0200720c */ /* 0x002fda0004705670 */
[----:B0-23--:R-:W-:Y:S05]  /*0090*/  @P0 BRA `(.L_x_1) ;  /* 0x0000000000200947 */ /* 0x00dfea0003800000 */
[----:B------:R-:W-:Y:S02]  /*00a0*/  ULDC.64 UR4, c[0x0][0x198] ;  /* 0x0000660000047ab9 */ /* 0x000fe40000000a00 */
[----:B------:R-:W-:Y:S02]  /*00b0*/  UIADD3 UR6, UP0, UR4, 0xf0, URZ ;  /* 0x000000f004067890 */ /* 0x000fe4000ff1e03f */
[----:B------:R-:W-:Y:S02]  /*00c0*/  UIADD3 UR4, UP1, UR4, 0x1f0, URZ ;  /* 0x000001f004047890 */ /* 0x000fe4000ff3e03f */
[----:B------:R-:W-:Y:S02]  /*00d0*/  UIADD3.X UR7, URZ, UR5, URZ, UP0, !UPT ;  /* 0x000000053f077290 */ /* 0x000fe400087fe43f */
[----:B------:R-:W-:-:S07]  /*00e0*/  UIADD3.X UR5, URZ, UR5, URZ, UP1, !UPT ;  /* 0x000000053f057290 */ /* 0x000fce0008ffe43f */
[----:B------:R0:W-:Y:S02]  /*00f0*/  UTMACCTL.PF [UR6] ;  /* 0x00000000060079b9 */ /* 0x0001e40008040000 */
[----:B------:R0:W-:Y:S02]  /*0100*/  UTMACCTL.PF [UR4] ;  /* 0x00000000040079b9 */ /* 0x0001e40008040000 */
[----:B0-----:R-:W-:Y:S01]  /*0110*/  NOP ;  /* 0x0000000000007918 */ /* 0x001fe20000000000 */
.L_x_1:
[----:B------:R-:W-:Y:S05]  /*0120*/  BSYNC B0 ;  /* 0x0000000000007941 */ /* 0x000fea0003800000 */
.L_x_0:
[----:B------:R-:W0:Y:S02]  /*0130*/  SHFL.IDX PT, R3, R0, RZ, 0x1f ;  /* 0x00001fff00037589 */ /* 0x000e2400000e0000 */
[----:B0-----:R-:W-:-:S13]  /*0140*/  ISETP.NE.AND P0, PT, R3, RZ, PT ;  /* 0x000000ff0300720c */ /* 0x001fda0003f05270 */
[----:B------:R-:W-:Y:S05]  /*0150*/  @P0 BRA `(.L_x_2) ;  /* 0x0000000000500947 */ /* 0x000fea0003800000 */
[----:B------:R-:W0:Y:S01]  /*0160*/  S2UR UR8, SR_CgaCtaId ;  /* 0x00000000000879c3 */ /* 0x000e220000008800 */
[----:B------:R-:W-:Y:S01]  /*0170*/  UMOV UR4, 0x400 ;  /* 0x0000040000047882 */ /* 0x000fe20000000000 */
[----:B------:R-:W-:Y:S01]  /*0180*/  UMOV UR5, 0x1 ;  /* 0x0000000100057882 */ /* 0x000fe20000000000 */
[----:B------:R-:W-:Y:S01]  /*0190*/  UMOV UR6, 0x4 ;  /* 0x0000000400067882 */ /* 0x000fe20000000000 */
[----:B------:R-:W-:Y:S01]  /*01a0*/  ELECT P0, URZ, PT ;  /* 0x00000000003f782f */ /* 0x000fe20003800000 */
[----:B------:R-:W-:-:S04]  /*01b0*/  UIADD3 UR6, -UR6, 0x100000, URZ ;  /* 0x0010000006067890 */ /* 0x000fc8000fffe13f */
[----:B------:R-:W-:Y:S02]  /*01c0*/  USHF.L.U32 UR7, UR6, 0xb, URZ ;  /* 0x0000000b06077899 */ /* 0x000fe4000800063f */
[----:B------:R-:W-:Y:S02]  /*01d0*/  USHF.L.U32 UR6, UR6, 0x1, URZ ;  /* 0x0000000106067899 */ /* 0x000fe4000800063f */
[----:B0-----:R-:W-:Y:S02]  /*01e0*/  ULEA UR8, UR8, UR4, 0x18 ;  /* 0x0000000408087291 */ /* 0x001fe4000f8ec03f */
[----:B------:R-:W-:-:S04]  /*01f0*/  UIADD3 UR4, -UR5, 0x100000, URZ ;  /* 0x0010000005047890 */ /* 0x000fc8000fffe13f */
[----:B------:R-:W-:Y:S02]  /*0200*/  USHF.L.U32 UR5, UR4, 0xb, URZ ;  /* 0x0000000b04057899 */ /* 0x000fe4000800063f */
[----:B------:R-:W-:Y:S01]  /*0210*/  USHF.L.U32 UR4, UR4, 0x1, URZ ;  /* 0x0000000104047899 */ /* 0x000fe2000800063f */
[----:B------:R-:W0:Y:S11]  /*0220*/  FENCE.VIEW.ASYNC.S ;  /* 0x00000000000073c6 */ /* 0x000e360000000000 */
[----:B0-----:R0:W1:Y:S01]  /*0230*/  SYNCS.EXCH.64 URZ, [UR8], UR4 ;  /* 0x00000004083f75b2 */ /* 0x0010620008000100 */
[----:B------:R0:W2:Y:S01]  /*0240*/  SYNCS.EXCH.64 URZ, [UR8+0x18], UR6 ;  /* 0x00001806083f75b2 */ /* 0x0000a20008000100 */
[----:B------:R0:W3:Y:S01]  /*0250*/  SYNCS.EXCH.64 URZ, [UR8+0x8], UR4 ;  /* 0x00000804083f75b2 */ /* 0x0000e20008000100 */
[----:B------:R0:W4:Y:S01]  /*0260*/  SYNCS.EXCH.64 URZ, [UR8+0x20], UR6 ;  /* 0x00002006083f75b2 */ /* 0x0001220008000100 */
[----:B------:R0:W0:Y:S01]  /*0270*/  SYNCS.EXCH.64 URZ, [UR8+0x10], UR4 ;  /* 0x00001004083f75b2 */ /* 0x0000220008000100 */
[----:B------:R0:W0:Y:S01]  /*0280*/  SYNCS.EXCH.64 URZ, [UR8+0x28], UR6 ;  /* 0x00002806083f75b2 */ /* 0x0000220008000100 */
[----:B------:R-:W-:Y:S01]  /*0290*/  NOP ;  /* 0x0000000000007918 */ /* 0x000fe20000000000 */
.L_x_2:
[----:B------:R-:W5:Y:S01]  /*02a0*/  SHFL.IDX PT, R0, R0, RZ, 0x1f ;  /* 0x00001fff00007589 */ /* 0x000f6200000e0000 */
[----:B------:R-:W-:Y:S01]  /*02b0*/  SHF.R.S32.HI R7, RZ, 0x1f, R18 ;  /* 0x0000001fff077819 */ /* 0x000fe20000011412 */
[----:B0-----:R-:W0:Y:S01]  /*02c0*/  S2UR UR8, SR_CTAID.X ;  /* 0x00000000000879c3 */ /* 0x001e220000002500 */
[----:B------:R-:W-:Y:S01]  /*02d0*/  ELECT P0, URZ, PT ;  /* 0x00000000003f782f */ /* 0x000fe20003800000 */
[----:B------:R-:W1:Y:S01]  /*02e0*/  S2R R4, SR_CTAID.Y ;  /* 0x0000000000047919 */ /* 0x000e620000002600 */
[----:B------:R-:W-:Y:S01]  /*02f0*/  LEA.HI R7, R7, R18, RZ, 0x7 ;  /* 0x0000001207077211 */ /* 0x000fe200078f38ff */
[----:B------:R-:W-:Y:S01]  /*0300*/  ULDC UR4, c[0x0][0x154] ;  /* 0x0000550000047ab9 */ /* 0x000fe20000000800 */
[----:B------:R-:W-:Y:S01]  /*0310*/  SHF.R.S32.HI R8, RZ, 0x1f, R3 ;  /* 0x0000001fff087819 */ /* 0x000fe20000011403 */
[----:B------:R-:W-:Y:S01]  /*0320*/  NOP ;  /* 0x0000000000007918 */ /* 0x000fe20000000000 */
[----:B------:R-:W-:Y:S01]  /*0330*/  LOP3.LUT R7, R7, 0xffffff80, RZ, 0xc0, !PT ;  /* 0xffffff8007077812 */ /* 0x000fe200078ec0ff */
[----:B------:R-:W2:Y:S01]  /*0340*/  LDC R12, c[0x0][0x140] ;  /* 0x00005000ff0c7b82 */ /* 0x000ea20000000800 */
[----:B------:R-:W-:Y:S01]  /*0350*/  LEA.HI R8, R8, R3, RZ, 0x2 ;  /* 0x0000000308087211 */ /* 0x000fe200078f10ff */
[----:B------:R-:W-:-:S02]  /*0360*/  NOP ;  /* 0x0000000000007918 */ /* 0x000fc40000000000 */
[----:B------:R-:W-:Y:S01]  /*0370*/  IMAD.IADD R6, R18, 0x1, -R7 ;  /* 0x0000000112067824 */ /* 0x000fe200078e0a07 */
[----:B------:R-:W-:-:S03]  /*0380*/  LOP3.LUT R8, R8, 0x3ffffffc, RZ, 0xc0, !PT ;  /* 0x3ffffffc08087812 */ /* 0x000fc600078ec0ff */
[----:B------:R-:W3:Y:S01]  /*0390*/  LDC R10, c[0x0][0x144] ;  /* 0x00005100ff0a7b82 */ /* 0x000ee20000000800 */
[----:B------:R-:W-:Y:S02]  /*03a0*/  SHF.R.S32.HI R7, RZ, 0x1f, R6 ;  /* 0x0000001fff077819 */ /* 0x000fe40000011406 */
[----:B------:R-:W-:Y:S02]  /*03b0*/  LOP3.LUT P2, RZ, R6, 0x7, RZ, 0xc0, !PT ;  /* 0x0000000706ff7812 */ /* 0x000fe4000784c0ff */
[----:B------:R-:W-:Y:S01]  /*03c0*/  LEA.HI R7, R7, R6, RZ, 0x3 ;  /* 0x0000000607077211 */ /* 0x000fe200078f18ff */
[----:B------:R-:W-:Y:S01]  /*03d0*/  VIADD R6, R5, 0xffffffff ;  /* 0xffffffff05067836 */ /* 0x000fe20000000000 */
[----:B-----5:R-:W-:Y:S02]  /*03e0*/  ISETP.NE.OR P0, PT, R0, RZ, !P0 ;  /* 0x000000ff0000720c */ /* 0x020fe40004705670 */
[--C-:B------:R-:W-:Y:S02]  /*03f0*/  SHF.R.S32.HI R0, RZ, 0x3, R7.reuse ;  /* 0x00000003ff007819 */ /* 0x100fe40000011407 */
[----:B------:R-:W-:-:S02]  /*0400*/  SHF.R.S32.HI R7, RZ, 0x1f, R7 ;  /* 0x0000001fff077819 */ /* 0x000fc40000011407 */
[----:B------:R-:W-:Y:S02]  /*0410*/  ISETP.GE.U32.AND P5, PT, R6, 0x2, PT ;  /* 0x000000020600780c */ /* 0x000fe40003fa6070 */
[----:B------:R-:W-:Y:S02]  /*0420*/  LEA.HI R7, R7, R0, RZ, 0x2 ;  /* 0x0000000007077211 */ /* 0x000fe400078f10ff */
[----:B--2---:R-:W-:Y:S02]  /*0430*/  ISETP.EQ.U32.AND P3, PT, R12, 0x1, PT ;  /* 0x000000010c00780c */ /* 0x004fe40003f62070 */
[----:B-1----:R-:W-:Y:S01]  /*0440*/  I2FP.F32.U32 R9, R4 ;  /* 0x0000000400097245 */ /* 0x002fe20000201000 */
[----:B------:R-:W-:Y:S01]  /*0450*/  VOTEU.ALL UP0, P0 ;  /* 0x00000000003f7886 */ /* 0x000fe20000000000 */
[----:B------:R-:W-:Y:S01]  /*0460*/  LOP3.LUT R7, R7, 0xfffffffc, RZ, 0xc0, !PT ;  /* 0xfffffffc07077812 */ /* 0x000fe200078ec0ff */
[----:B------:R-:W-:Y:S02]  /*0470*/  VOTEU.ALL UP1, P0 ;  /* 0x00000000003f7886 */ /* 0x000fe40000020000 */
[----:B------:R-:W-:Y:S01]  /*0480*/  FMUL R11, R9, UR4 ;  /* 0x00000004090b7c20 */ /* 0x000fe20008400000 */
[----:B------:R-:W-:Y:S01]  /*0490*/  IMAD.IADD R9, R3, 0x1, -R8 ;  /* 0x0000000103097824 */ /* 0x000fe200078e0a08 */
[----:B0-----:R-:W-:Y:S01]  /*04a0*/  I2FP.F32.U32 R8, UR8 ;  /* 0x0000000800087c45 */ /* 0x001fe20008201000 */
[----:B------:R-:W-:Y:S01]  /*04b0*/  IMAD.IADD R0, R0, 0x1, -R7 ;  /* 0x0000000100007824 */ /* 0x000fe200078e0a07 */
[----:B------:R-:W0:Y:S01]  /*04c0*/  @!UP0 S2UR UR7, SR_CgaCtaId ;  /* 0x00000000000789c3 */ /* 0x000e220000008800 */
[----:B------:R-:W-:Y:S01]  /*04d0*/  ULDC UR4, c[0x0][0x150] ;  /* 0x0000540000047ab9 */ /* 0x000fe20000000800 */
[----:B------:R-:W1:Y:S01]  /*04e0*/  F2I.U32.TRUNC.NTZ R11, R11 ;  /* 0x0000000b000b7305 */ /* 0x000e62000020f000 */
[----:B------:R-:W-:Y:S01]  /*04f0*/  FMUL R8, R8, UR4 ;  /* 0x0000000408087c20 */ /* 0x000fe20008400000 */
[----:B------:R-:W-:Y:S01]  /*0500*/  SHF.R.S32.HI R3, RZ, 0x1f, R2 ;  /* 0x0000001fff037819 */ /* 0x000fe20000011402 */
[----:B------:R-:W-:Y:S01]  /*0510*/  IMAD R9, R9, 0x4, R0 ;  /* 0x0000000409097824 */ /* 0x000fe200078e0200 */
[----:B------:R-:W-:Y:S01]  /*0520*/  UMOV UR4, 0x20 ;  /* 0x0000002000047882 */ /* 0x000fe20000000000 */
[----:B------:R-:W-:Y:S01]  /*0530*/  @!UP0 UMOV UR6, 0x400 ;  /* 0x0000040000068882 */ /* 0x000fe20000000000 */
[----:B------:R-:W2:Y:S01]  /*0540*/  LDC R7, c[0x0][0x148] ;  /* 0x00005200ff077b82 */ /* 0x000ea20000000800 */
[----:B------:R-:W-:Y:S01]  /*0550*/  LEA.HI R3, R3, R2, RZ, 0x2 ;  /* 0x0000000203037211 */ /* 0x000fe200078f10ff */
[----:B------:R-:W5:Y:S01]  /*0560*/  F2I.U32.TRUNC.NTZ R8, R8 ;  /* 0x0000000800087305 */ /* 0x000f62000020f000 */
[----:B------:R-:W-:Y:S01]  /*0570*/  IMAD.SHL.U32 R22, R9, 0x4, RZ ;  /* 0x0000000409167824 */ /* 0x000fe200078e00ff */
[----:B------:R-:W-:-:S04]  /*0580*/  @!UP0 UIADD3 UR4, -UR4, 0x100000, URZ ;  /* 0x0010000004048890 */ /* 0x000fc8000fffe13f */
[----:B------:R-:W-:Y:S02]  /*0590*/  @!UP0 USHF.L.U32 UR5, UR4, 0xb, URZ ;  /* 0x0000000b04058899 */ /* 0x000fe4000800063f */
[----:B------:R-:W-:Y:S01]  /*05a0*/  @!UP0 USHF.L.U32 UR4, UR4, 0x1, URZ ;  /* 0x0000000104048899 */ /* 0x000fe2000800063f */
[----:B------:R-:W-:Y:S02]  /*05b0*/  LOP3.LUT R3, R3, 0xfffffffc, RZ, 0xc0, !PT ;  /* 0xfffffffc03037812 */ /* 0x000fe400078ec0ff */
[----:B------:R-:W-:Y:S01]  /*05c0*/  LOP3.LUT R22, R9, 0xc, R22, 0x78, !PT ;  /* 0x0000000c09167812 */ /* 0x000fe200078e7816 */
[----:B-1----:R-:W-:Y:S02]  /*05d0*/  IMAD.MOV R21, RZ, RZ, -R11 ;  /* 0x000000ffff157224 */ /* 0x002fe400078e0a0b */
[----:B------:R-:W-:Y:S01]  /*05e0*/  IMAD.IADD R0, R2, 0x1, -R3 ;  /* 0x0000000102007824 */ /* 0x000fe200078e0a03 */
[----:B0-----:R-:W-:Y:S01]  /*05f0*/  @!UP0 ULEA UR6, UR7, UR6, 0x18 ;  /* 0x0000000607068291 */ /* 0x001fe2000f8ec03f */
[----:B-----5:R-:W-:-:S03]  /*0600*/  IMAD.MOV R3, RZ, RZ, -R8 ;  /* 0x000000ffff037224 */ /* 0x020fc600078e0a08 */
[----:B------:R-:W-:Y:S01]  /*0610*/  ISETP.NE.AND P1, PT, R0, 0x3, PT ;  /* 0x000000030000780c */ /* 0x000fe20003f25270 */
[----:B------:R-:W-:Y:S01]  /*0620*/  VOTEU.ALL UP0, P0 ;  /* 0x00000000003f7886 */ /* 0x000fe20000000000 */
[----:B------:R-:W-:Y:S01]  /*0630*/  ISETP.LT.U32.AND P0, PT, R22, 0x2, !P2 ;  /* 0x000000021600780c */ /* 0x000fe20005701070 */
[----:B---3--:R-:W-:Y:S01]  /*0640*/  IMAD R3, R10, R3, UR8 ;  /* 0x000000080a037e24 */ /* 0x008fe2000f8e0203 */
[----:B------:R-:W-:Y:S01]  /*0650*/  ISETP.EQ.OR P1, PT, R0, RZ, !P1 ;  /* 0x000000ff0000720c */ /* 0x000fe20004f22670 */
[----:B--2---:R-:W-:Y:S01]  /*0660*/  IMAD R9, R7, R21, R4 ;  /* 0x0000001507097224 */ /* 0x004fe200078e0204 */
[C---:B------:R-:W-:Y:S02]  /*0670*/  ISETP.NE.AND P2, PT, R5.reuse, RZ, PT ;  /* 0x000000ff0500720c */ /* 0x040fe40003f45270 */
[----:B------:R-:W-:Y:S01]  /*0680*/  ISETP.EQ.AND P1, PT, R5, RZ, P1 ;  /* 0x000000ff0500720c */ /* 0x000fe20000f22270 */
[----:B------:R-:W0:Y:S02]  /*0690*/  FENCE.VIEW.ASYNC.S ;  /* 0x00000000000073c6 */ /* 0x000e240000000000 */
[----:B0-----:R0:W1:Y:S01]  /*06a0*/  @!UP0 SYNCS.EXCH.64 URZ, [UR6+0x40], UR4 ;  /* 0x00004004063f85b2 */ /* 0x0010620008000100 */
[----:B------:R-:W-:-:S02]  /*06b0*/  ISETP.NE.AND P4, PT, R9, R22, PT ;  /* 0x000000160900720c */ /* 0x000fc40003f85270 */
[----:B------:R-:W-:Y:S02]  /*06c0*/  SEL R19, RZ, 0x1, !P1 ;  /* 0x00000001ff137807 */ /* 0x000fe40004800000 */
[----:B------:R-:W-:Y:S02]  /*06d0*/  ISETP.EQ.OR P4, PT, R3, RZ, !P4 ;  /* 0x000000ff0300720c */ /* 0x000fe40006782670 */
[----:B------:R-:W-:Y:S02]  /*06e0*/  SEL R19, R19, 0x2, P5 ;  /* 0x0000000213137807 */ /* 0x000fe40002800000 */
[----:B------:R-:W-:-:S04]  /*06f0*/  PLOP3.LUT P0, PT, P0, P4, PT, 0x80, 0x0 ;  /* 0x000000000000781c */ /* 0x000fc80000709070 */
[----:B------:R-:W-:Y:S01]  /*0700*/  P2R R156, PR, RZ, 0x1 ;  /* 0x00000001ff9c7803 */ /* 0x000fe20000000000 */
[----:B------:R0:W2:Y:S01]  /*0710*/  @!UP1 SYNCS.EXCH.64 URZ, [UR6+0x48], UR4 ;  /* 0x00004804063f95b2 */ /* 0x0000a20008000100 */
[----:B------:R-:W-:Y:S01]  /*0720*/  NOP ;  /* 0x0000000000007918 */ /* 0x000fe20000000000 */
[----:B------:R-:W-:Y:S06]  /*0730*/  @!P3 BRA `(.L_x_3) ;  /* 0x000000000008b947 */ /* 0x000fec0003800000 */
[----:B-12-4-:R-:W-:Y:S01]  /*0740*/  UCGABAR_ARV ;  /* 0x00000000000079c7 */ /* 0x016fe20008000000 */
[----:B------:R-:W-:Y:S05]  /*0750*/  BRA `(.L_x_4) ;  /* 0x0000000000047947 */ /* 0x000fea0003800000 */
.L_x_3:
[----:B-12-4-:R-:W-:Y:S01]  /*0760*/  NOP ;  /* 0x0000000000007918 */ /* 0x016fe20000000000 */
.L_x_4:
[----:B------:R-:W1:Y:S01]  /*0770*/  LDC R2, c[0x0][0x65c] ;  /* 0x00019700ff027b82 */ /* 0x000e620000000800 */
[----:B------:R-:W-:Y:S02]  /*0780*/  IMAD.U32 R8, RZ, RZ, UR8 ;  /* 0x00000008ff087e24 */ /* 0x000fe4000f8e00ff */
[----:B------:R-:W-:Y:S01]  /*0790*/  IMAD.MOV.U32 R9, RZ, RZ, RZ ;  /* 0x000000ffff097224 */ /* 0x000fe200078e00ff */
[----:B-1----:R-:W-:-:S04]  /*07a0*/  ISETP.NE.AND P1, PT, R2, 0x1, PT ;  /* 0x000000010200780c */ /* 0x002fc80003f25270 */
[----:B------:R-:W-:-:S09]  /*07b0*/  P2R R5, PR, RZ, 0x2 ;  /* 0x00000002ff057803 */ /* 0x000fd20000000000 */
[----:B------:R-:W1:Y:S01]  /*07c0*/  @P1 LDC R17, c[0x0][0x10] ;  /* 0x00000400ff111b82 */ /* 0x000e620000000800 */
[----:B------:R-:W-:Y:S02]  /*07d0*/  @P1 IMAD.MOV.U32 R5, RZ, RZ, RZ ;  /* 0x000000ffff051224 */ /* 0x000fe400078e00ff */
[----:B------:R-:W-:-:S05]  /*07e0*/  @P1 IMAD.MOV.U32 R13, RZ, RZ, RZ ;  /* 0x000000ffff0d1224 */ /* 0x000fca00078e00ff */
[----:B------:R-:W2:Y:S01]  /*07f0*/  @!P1 LDC R11, c[0x0][0xc] ;  /* 0x00000300ff0b9b82 */ /* 0x000ea20000000800 */
[----:B-1----:R-:W-:-:S04]  /*0800*/  @P1 IMAD.WIDE.U32 R16, R17, UR8, R4 ;  /* 0x0000000811101c25 */ /* 0x002fc8000f8e0004 */
[----:B------:R-:W-:Y:S02]  /*0810*/  @P1 IMAD.IADD R17, R17, 0x1, R13 ;  /* 0x0000000111111824 */ /* 0x000fe400078e020d */
[----:B--2---:R-:W-:-:S04]  /*0820*/  @!P1 IMAD.WIDE.U32 R8, R4, R11, R8 ;  /* 0x0000000b04089225 */ /* 0x004fc800078e0008 */
[----:B------:R-:W-:Y:S02]  /*0830*/  @!P1 IMAD.MOV.U32 R16, RZ, RZ, R8 ;  /* 0x000000ffff109224 */ /* 0x000fe400078e0008 */
[----:B------:R-:W-:Y:S01]  /*0840*/  @!P1 IMAD.MOV.U32 R17, RZ, RZ, R9 ;  /* 0x000000ffff119224 */ /* 0x000fe200078e0009 */
[----:B------:R-:W-:Y:S06]  /*0850*/  @!P3 BRA `(.L_x_5) ;  /* 0x00000000000cb947 */ /* 0x000fec0003800000 */
[----:B------:R-:W-:Y:S01]  /*0860*/  UCGABAR_WAIT ;  /* 0x0000000000007dc7 */ /* 0x000fe20008000000 */
[----:B------:R-:W-:Y:S01]  /*0870*/  CCTL.IVALL ;  /* 0x00000000ff00798f */ /* 0x000fe20002000000 */
[----:B------:R-:W-:Y:S05]  /*0880*/  BRA `(.L_x_6) ;  /* 0x0000000000047947 */ /* 0x000fea0003800000 */
.L_x_5:
[----:B------:R-:W-:Y:S06]  /*0890*/  BAR.SYNC.DEFER_BLOCKING 0x0 ;  /* 0x0000000000007b1d */ /* 0x000fec0000010000 */
.L_x_6:
[----:B------:R-:W-:Y:S05]  /*08a0*/  @!P2 BRA `(.L_x_7) ;  /* 0x0000009c006ca947 */ /* 0x000fea0003800000 */
[----:B------:R-:W-:-:S13]  /*08b0*/  ISETP.GT.U32.AND P0, PT, R6, 0x1, PT ;  /* 0x000000010600780c */ /* 0x000fda0003f04070 */
[----:B0-----:R-:W-:Y:S05]  /*08c0*/  @P0 EXIT ;  /* 0x000000000000094d */ /* 0x001fea0003800000 */
[----:B------:R-:W-:Y:S01]  /*08d0*/  ULDC.64 UR4, c[0x0][0x650] ;  /* 0x0001940000047ab9 */ /* 0x000fe20000000a00 */
[----:B------:R-:W-:Y:S01]  /*08e0*/  PRMT R0, RZ, 0x7610, R0 ;  /* 0x00007610ff007816 */ /* 0x000fe20000000000 */
[----:B------:R-:W-:Y:S01]  /*08f0*/  IMAD.MOV.U32 R153, RZ, RZ, -0x1 ;  /* 0xffffffffff997424 */ /* 0x000fe200078e00ff */
[----:B------:R-:W-:Y:S01]  /*0900*/  ISETP.GE.U32.AND P0, PT, R16, UR4, PT ;  /* 0x0000000410007c0c */ /* 0x000fe2000bf06070 */
[----:B------:R-:W-:Y:S02]  /*0910*/  IMAD.MOV.U32 R152, RZ, RZ, -0x1 ;  /* 0xffffffffff987424 */ /* 0x000fe400078e00ff */
[----:B------:R-:W-:Y:S01]  /*0920*/  IMAD.MOV.U32 R23, RZ, RZ, -0x1 ;  /* 0xffffffffff177424 */ /* 0x000fe200078e00ff */
[----:B------:R-:W-:-:S13]  /*0930*/  ISETP.GE.U32.AND.EX P0, PT, R17, UR5, PT, P0 ;  /* 0x0000000511007c0c */ /* 0x000fda000bf06100 */
[----:B------:R-:W-:Y:S05]  /*0940*/  @P0 BRA `(.L_x_8) ;  /* 0x00000004002c0947 */ /* 0x000fea0003800000 */
[----:B------:R-:W0:Y:S01]  /*0950*/  LDC.64 R24, c[0x0][0x628] ;  /* 0x00018a00ff187b82 */ /* 0x000e220000000a00 */
[----:B------:R-:W-:Y:S02]  /*0960*/  IMAD.MOV.U32 R8, RZ, RZ, R16 ;  /* 0x000000ffff087224 */ /* 0x000fe400078e0010 */
[----:B------:R-:W-:-:S05]  /*0970*/  IMAD.MOV.U32 R9, RZ, RZ, R17 ;  /* 0x000000ffff097224 */ /* 0x000fca00078e0011 */
[----:B------:R-:W1:Y:S08]  /*0980*/  LDC R0, c[0x0][0x630] ;  /* 0x00018c00ff007b82 */ /* 0x000e700000000800 */
[----:B------:R-:W2:Y:S01]  /*0990*/  LDC.64 R26, c[0x0][0x620] ;  /* 0x00018800ff1a7b82 */ /* 0x000ea20000000a00 */
[----:B0-----:R-:W-:-:S04]  /*09a0*/  ISETP.NE.U32.AND P0, PT, R24, RZ, PT ;  /* 0x000000ff1800720c */ /* 0x001fc80003f05070 */
[----:B------:R-:W-:-:S13]  /*09b0*/  ISETP.NE.AND.EX P0, PT, R25, RZ, PT, P0 ;  /* 0x000000ff1900720c */ /* 0x000fda0003f05300 */
[----:B-12---:R-:W-:Y:S05]  /*09c0*/  @!P0 BRA `(.L_x_9) ;  /* 0x0000000000288947 */ /* 0x006fea0003800000 */
[----:B------:R-:W0:Y:S02]  /*09d0*/  LDC R13, c[0x0][0x634] ;  /* 0x00018d00ff0d7b82 */ /* 0x000e240000000800 */
[----:B0-----:R-:W-:-:S05]  /*09e0*/  IADD3 R13, P0, R16, R13, RZ ;  /* 0x0000000d100d7210 */ /* 0x001fca0007f1e0ff */
[----:B------:R-:W-:-:S04]  /*09f0*/  IMAD.X R15, RZ, RZ, R17, P0 ;  /* 0x000000ffff0f7224 */ /* 0x000fc800000e0611 */
[----:B------:R-:W-:-:S04]  /*0a00*/  IMAD.WIDE.U32 R8, R15, R24, RZ ;  /* 0x000000180f087225 */ /* 0x000fc800078e00ff */
[----:B------:R-:W-:-:S04]  /*0a10*/  IMAD.WIDE.U32 R10, P0, R13, R25, R8 ;  /* 0x000000190d0a7225 */ /* 0x000fc80007800008 */
[----:B------:R-:W-:-:S04]  /*0a20*/  IMAD.WIDE.U32 R8, R13, R24, RZ ;  /* 0x000000180d087225 */ /* 0x000fc800078e00ff */
[----:B------:R-:W-:Y:S01]  /*0a30*/  IMAD.X R13, RZ, RZ, RZ, P0 ;  /* 0x000000ffff0d7224 */ /* 0x000fe200000e06ff */
[----:B------:R-:W-:Y:S01]  /*0a40*/  IADD3 RZ, P0, R9, R10, RZ ;  /* 0x0000000a09ff7210 */ /* 0x000fe20007f1e0ff */
[----:B------:R-:W-:-:S04]  /*0a50*/  IMAD.MOV.U32 R12, RZ, RZ, R11 ;  /* 0x000000ffff0c7224 */ /* 0x000fc800078e000b */
[----:B------:R-:W-:-:S08]  /*0a60*/  IMAD.WIDE.U32.X R8, R15, R25, R12, P0 ;  /* 0x000000190f087225 */ /* 0x000fd000000e040c */
.L_x_9:
[----:B------:R-:W0:Y:S01]  /*0a70*/  LDC.64 R24, c[0x0][0x640] ;  /* 0x00019000ff187b82 */ /* 0x000e220000000a00 */
[-CC-:B------:R-:W-:Y:S01]  /*0a80*/  SHF.R.U64 R28, R8, R0.reuse, R9.reuse ;  /* 0x00000000081c7219 */ /* 0x180fe20000001209 */
[----:B------:R-:W-:Y:S01]  /*0a90*/  IMAD R30, R7, R21, R4 ;  /* 0x00000015071e7224 */ /* 0x000fe200078e0204 */
[----:B------:R-:W-:Y:S01]  /*0aa0*/  SHF.R.U32.HI R0, RZ, R0, R9 ;  /* 0x00000000ff007219 */ /* 0x000fe20000011609 */
[----:B------:R-:W-:Y:S01]  /*0ab0*/  IMAD.MOV.U32 R21, RZ, RZ, 0x1 ;  /* 0x00000001ff157424 */ /* 0x000fe200078e00ff */
[----:B------:R-:W-:-:S03]  /*0ac0*/  IADD3 R5, P0, RZ, -R28, RZ ;  /* 0x8000001cff057210 */ /* 0x000fc60007f1e0ff */
[----:B------:R-:W1:Y:S02]  /*0ad0*/  LDC R6, c[0x0][0x618] ;  /* 0x00018600ff067b82 */ /* 0x000e640000000800 */
[----:B------:R-:W-:-:S04]  /*0ae0*/  IMAD.X R9, RZ, RZ, ~R0, P0 ;  /* 0x000000ffff097224 */ /* 0x000fc800000e0e00 */
[-C--:B------:R-:W-:Y:S02]  /*0af0*/  IMAD R0, R9, R26.reuse, RZ ;  /* 0x0000001a09007224 */ /* 0x080fe400078e02ff */
[----:B------:R-:W2:Y:S01]  /*0b00*/  LDC R11, c[0x0][0x608] ;  /* 0x00018200ff0b7b82 */ /* 0x000ea20000000800 */
[----:B------:R-:W-:-:S04]  /*0b10*/  IMAD.WIDE.U32 R8, R5, R26, R16 ;  /* 0x0000001a05087225 */ /* 0x000fc800078e0010 */
[----:B------:R-:W-:-:S03]  /*0b20*/  IMAD R5, R5, R27, R0 ;  /* 0x0000001b05057224 */ /* 0x000fc600078e0200 */
[----:B------:R-:W3:Y:S01]  /*0b30*/  LDC R12, c[0x0][0x658] ;  /* 0x00019600ff0c7b82 */ /* 0x000ee20000000800 */
[----:B0-----:R-:W-:Y:S01]  /*0b40*/  ISETP.NE.U32.AND P0, PT, R24, RZ, PT ;  /* 0x000000ff1800720c */ /* 0x001fe20003f05070 */
[----:B------:R-:W-:Y:S02]  /*0b50*/  IMAD.IADD R5, R9, 0x1, R5 ;  /* 0x0000000109057824 */ /* 0x000fe400078e0205 */
[----:B------:R-:W-:Y:S01]  /*0b60*/  IMAD.MOV.U32 R9, RZ, RZ, -0x1 ;  /* 0xffffffffff097424 */ /* 0x000fe200078e00ff */
[----:B------:R-:W-:-:S03]  /*0b70*/  ISETP.NE.AND.EX P0, PT, R25, RZ, PT, P0 ;  /* 0x000000ff1900720c */ /* 0x000fc60003f05300 */
[----:B------:R-:W0:Y:S01]  /*0b80*/  LDC R15, c[0x0][0x600] ;  /* 0x00018000ff0f7b82 */ /* 0x000e220000000800 */
[-CC-:B-1----:R-:W-:Y:S02]  /*0b90*/  SHF.R.U64 R13, R8, R6.reuse, R5.reuse ;  /* 0x00000006080d7219 */ /* 0x182fe40000001205 */
[----:B------:R-:W-:-:S05]  /*0ba0*/  SHF.R.U32.HI R0, RZ, R6, R5 ;  /* 0x00000006ff007219 */ /* 0x000fca0000011605 */
[----:B------:R-:W1:Y:S01]  /*0bb0*/  LDC R14, c[0x0][0x648] ;  /* 0x00019200ff0e7b82 */ /* 0x000e620000000800 */
[-CC-:B--2---:R-:W-:Y:S02]  /*0bc0*/  SHF.R.U64 R27, R13, R11.reuse, R0.reuse ;  /* 0x0000000b0d1b7219 */ /* 0x184fe40000001200 */
[----:B------:R-:W-:-:S05]  /*0bd0*/  SHF.R.U32.HI R5, RZ, R11, R0 ;  /* 0x0000000bff057219 */ /* 0x000fca0000011600 */
[----:B------:R-:W2:Y:S01]  /*0be0*/  LDC R20, c[0x0][0x638] ;  /* 0x00018e00ff147b82 */ /* 0x000ea20000000800 */
[-CC-:B---3--:R-:W-:Y:S02]  /*0bf0*/  SHF.R.U64 R26, R27, R12.reuse, R5.reuse ;  /* 0x0000000c1b1a7219 */ /* 0x188fe40000001205 */
[-C--:B------:R-:W-:Y:S02]  /*0c00*/  SHF.L.U32 R0, R9, R12.reuse, RZ ;  /* 0x0000000c09007219 */ /* 0x080fe400000006ff */
[----:B------:R-:W-:Y:S01]  /*0c10*/  SHF.R.U32.HI R5, RZ, R12, R5 ;  /* 0x0000000cff057219 */ /* 0x000fe20000011605 */
[----:B------:R-:W-:Y:S01]  /*0c20*/  IMAD.MOV.U32 R4, RZ, RZ, R26 ;  /* 0x000000ffff047224 */ /* 0x000fe200078e001a */
[----:B------:R-:W-:Y:S01]  /*0c30*/  LOP3.LUT R10, RZ, R0, RZ, 0x33, !PT ;  /* 0x00000000ff0a7212 */ /* 0x000fe200078e33ff */
[----:B------:R-:W3:Y:S01]  /*0c40*/  LDC R23, c[0x0][0x610] ;  /* 0x00018400ff177b82 */ /* 0x000ee20000000800 */
[----:B------:R-:W-:Y:S05]  /*0c50*/  @!P0 BRA `(.L_x_10) ;  /* 0x0000000000288947 */ /* 0x000fea0003800000 */
[----:B------:R-:W4:Y:S02]  /*0c60*/  LDC R9, c[0x0][0x64c] ;  /* 0x00019300ff097b82 */ /* 0x000f240000000800 */
[----:B----4-:R-:W-:-:S05]  /*0c70*/  IADD3 R9, P0, R26, R9, RZ ;  /* 0x000000091a097210 */ /* 0x010fca0007f1e0ff */
        /* <DEDUP_REMOVED lines=8> */
.L_x_10:
[----:B-1----:R-:W-:Y:S01]  /*0d00*/  SHF.R.U64 R4, R4, R14, R5 ;  /* 0x0000000e04047219 */ /* 0x002fe20000001205 */
[----:B0-----:R-:W-:Y:S01]  /*0d10*/  VIADD R6, R15, 0xffffffff ;  /* 0xffffffff0f067836 */ /* 0x001fe20000000000 */
[----:B------:R-:W-:Y:S02]  /*0d20*/  SHF.L.U32 R0, R21, R12, RZ ;  /* 0x0000000c15007219 */ /* 0x000fe400000006ff */
[----:B------:R-:W-:Y:S01]  /*0d30*/  LOP3.LUT R5, R27, R10, RZ, 0xc0, !PT ;  /* 0x0000000a1b057212 */ /* 0x000fe200078ec0ff */
[----:B------:R-:W-:Y:S01]  /*0d40*/  IMAD.MOV R7, RZ, RZ, -R4 ;  /* 0x000000ffff077224 */ /* 0x000fe200078e0a04 */
[----:B------:R-:W-:Y:S02]  /*0d50*/  SEL R3, R3, R30, !P1 ;  /* 0x0000001e03037207 */ /* 0x000fe40004800000 */
[----:B------:R-:W-:Y:S01]  /*0d60*/  LOP3.LUT R6, R13, R6, RZ, 0xc0, !PT ;  /* 0x000000060d067212 */ /* 0x000fe200078ec0ff */
[----:B------:R-:W-:Y:S02]  /*0d70*/  IMAD R4, R0, R4, R5 ;  /* 0x0000000400047224 */ /* 0x000fe400078e0205 */
[----:B--2---:R-:W-:-:S02]  /*0d80*/  IMAD R0, R7, R20, R26 ;  /* 0x0000001407007224 */ /* 0x004fc400078e021a */
[----:B---3--:R-:W-:Y:S02]  /*0d90*/  IMAD R3, R4, R23, R3 ;  /* 0x0000001704037224 */ /* 0x008fe400078e0203 */
[----:B------:R-:W-:Y:S02]  /*0da0*/  IMAD.MOV.U32 R5, RZ, RZ, 0x1 ;  /* 0x00000001ff057424 */ /* 0x000fe400078e00ff */
[----:B------:R-:W-:Y:S02]  /*0db0*/  IMAD R4, R0, R15, R6 ;  /* 0x0000000f00047224 */ /* 0x000fe400078e0206 */
[----:B------:R-:W-:Y:S01]  /*0dc0*/  IMAD.MOV.U32 R23, RZ, RZ, R28 ;  /* 0x000000ffff177224 */ /* 0x000fe200078e001c */
[----:B------:R-:W-:Y:S02]  /*0dd0*/  PRMT R0, R5, 0x7610, R0 ;  /* 0x0000761005007816 */ /* 0x000fe40000000000 */
[----:B------:R-:W-:Y:S02]  /*0de0*/  SEL R152, R4, R3, !P1 ;  /* 0x0000000304987207 */ /* 0x000fe40004800000 */
[----:B------:R-:W-:-:S07]  /*0df0*/  SEL R153, R3, R4, !P1 ;  /* 0x0000000403997207 */ /* 0x000fce0004800000 */
.L_x_8:
[----:B------:R-:W-:-:S08]  /*0e00*/  NOP ;  /* 0x0000000000007918 */ /* 0x000fd00000000000 */
[----:B------:R-:W0:Y:S02]  /*0e10*/  USETMAXREG.TRY_ALLOC.CTAPOOL UP0, 0xe8 ;  /* 0x000000e8000079c8 */ /* 0x000e240008000600 */
[----:B0-----:R-:W-:-:S13]  /*0e20*/  PLOP3.LUT P0, PT, PT, PT, UP0, 0x80, 0x0 ;  /* 0x000000000000781c */ /* 0x001fda0003f0f008 */
[----:B------:R-:W-:Y:S05]  /*0e30*/  @!P0 BRA `(.L_x_8) ;  /* 0xfffffffc00f08947 */ /* 0x000fea000383ffff */
[----:B------:R-:W-:Y:S01]  /*0e40*/  ULDC.64 UR4, c[0x0][0x598] ;  /* 0x0001660000047ab9 */ /* 0x000fe20000000a00 */
[----:B------:R-:W-:Y:S01]  /*0e50*/  ULDC.64 UR36, c[0x0][0x208] ;  /* 0x0000820000247ab9 */ /* 0x000fe20000000a00 */
[----:B------:R-:W-:-:S04]  /*0e60*/  ISETP.NE.U32.AND P0, PT, RZ, UR4, PT ;  /* 0x00000004ff007c0c */ /* 0x000fc8000bf05070 */
[----:B------:R-:W-:-:S13]  /*0e70*/  ISETP.NE.AND.EX P0, PT, RZ, UR5, PT, P0 ;  /* 0x00000005ff007c0c */ /* 0x000fda000bf05300 */
[----:B------:R-:W-:Y:S05]  /*0e80*/  @!P0 BRA `(.L_x_11) ;  /* 0x00000000001c8947 */ /* 0x000fea0003800000 */
[----:B------:R-:W0:Y:S02]  /*0e90*/  LDC.64 R4, c[0x0][0x598] ;  /* 0x00016600ff047b82 */ /* 0x000e240000000a00 */
[----:B0-----:R-:W2:Y:S02]  /*0ea0*/  LDG.E.64 R4, desc[UR36][R4.64] ;  /* 0x0000002404047981 */ /* 0x001ea4000c1e1b00 */
[----:B--2---:R-:W-:-:S04]  /*0eb0*/  ISETP.NE.U32.AND P0, PT, R4, RZ, PT ;  /* 0x000000ff0400720c */ /* 0x004fc80003f05070 */
[----:B------:R-:W-:-:S13]  /*0ec0*/  ISETP.NE.AND.EX P0, PT, R5, RZ, PT, P0 ;  /* 0x000000ff0500720c */ /* 0x000fda0003f05300 */
[----:B------:R-:W-:Y:S05]  /*0ed0*/  @!P0 BRA `(.L_x_11) ;  /* 0x0000000000088947 */ /* 0x000fea0003800000 */
[----:B------:R0:W5:Y:S01]  /*0ee0*/  LD.E R154, desc[UR36][R4.64] ;  /* 0x00000024049a7980 */ /* 0x000162000c101900 */
[----:B------:R-:W-:Y:S05]  /*0ef0*/  BRA `(.L_x_12) ;  /* 0x0000000000247947 */ /* 0x000fea0003800000 */
.L_x_11:
[----:B------:R-:W-:Y:S02]  /*0f00*/  ULDC.64 UR4, c[0x0][0x588] ;  /* 0x0001620000047ab9 */ /* 0x000fe40000000a00 */
[----:B------:R-:W-:-:S04]  /*0f10*/  ISETP.NE.U32.AND P0, PT, RZ, UR4, PT ;  /* 0x00000004ff007c0c */ /* 0x000fc8000bf05070 */
[----:B------:R-:W-:-:S13]  /*0f20*/  ISETP.NE.AND.EX P0, PT, RZ, UR5, PT, P0 ;  /* 0x00000005ff007c0c */ /* 0x000fda000bf05300 */
[----:B------:R-:W-:Y:S05]  /*0f30*/  @!P0 BRA `(.L_x_13) ;  /* 0x00000000000c8947 */ /* 0x000fea0003800000 */
[----:B------:R-:W0:Y:S02]  /*0f40*/  LDC.64 R154, c[0x0][0x588] ;  /* 0x00016200ff9a7b82 */ /* 0x000e240000000a00 */
[----:B0-----:R1:W5:Y:S01]  /*0f50*/  LDG.E R154, desc[UR36][R154.64] ;  /* 0x000000249a9a7981 */ /* 0x001362000c1e1900 */
[----:B------:R-:W-:Y:S05]  /*0f60*/  BRA `(.L_x_12) ;  /* 0x0000000000087947 */ /* 0x000fea0003800000 */
.L_x_13:
[----:B------:R-:W-:Y:S02]  /*0f70*/  ULDC UR4, c[0x0][0x580] ;  /* 0x0001600000047ab9 */ /* 0x000fe40000000800 */
[----:B------:R-:W-:-:S07]  /*0f80*/  IMAD.U32 R154, RZ, RZ, UR4 ;  /* 0x00000004ff9a7e24 */ /* 0x000fce000f8e00ff */
.L_x_12:
[----:B------:R-:W-:Y:S02]  /*0f90*/  ULDC.64 UR4, c[0x0][0x5a0] ;  /* 0x0001680000047ab9 */ /* 0x000fe40000000a00 */
[----:B------:R-:W-:-:S04]  /*0fa0*/  ISETP.NE.U32.AND P0, PT, RZ, UR4, PT ;  /* 0x00000004ff007c0c */ /* 0x000fc8000bf05070 */
[----:B------:R-:W-:-:S13]  /*0fb0*/  ISETP.NE.AND.EX P0, PT, RZ, UR5, PT, P0 ;  /* 0x00000005ff007c0c */ /* 0x000fda000bf05300 */
[----:B------:R-:W-:Y:S05]  /*0fc0*/  @!P0 BRA `(.L_x_14) ;  /* 0x00000000001c8947 */ /* 0x000fea0003800000 */
[----:B0-----:R-:W0:Y:S02]  /*0fd0*/  LDC.64 R4, c[0x0][0x5a0] ;  /* 0x00016800ff047b82 */ /* 0x001e240000000a00 */
[----:B0-----:R-:W2:Y:S02]  /*0fe0*/  LDG.E.64 R4, desc[UR36][R4.64] ;  /* 0x0000002404047981 */ /* 0x001ea4000c1e1b00 */
[----:B--2---:R-:W-:-:S04]  /*0ff0*/  ISETP.NE.U32.AND P0, PT, R4, RZ, PT ;  /* 0x000000ff0400720c */ /* 0x004fc80003f05070 */
[----:B------:R-:W-:-:S13]  /*1000*/  ISETP.NE.AND.EX P0, PT, R5, RZ, PT, P0 ;  /* 0x000000ff0500720c */ /* 0x000fda0003f05300 */
[----:B------:R-:W-:Y:S05]  /*1010*/  @!P0 BRA `(.L_x_14) ;  /* 0x0000000000088947 */ /* 0x000fea0003800000 */
[----:B-1----:R0:W5:Y:S01]  /*1020*/  LD.E R155, desc[UR36][R4.64] ;  /* 0x00000024049b7980 */ /* 0x002162000c101900 */
[----:B------:R-:W-:Y:S05]  /*1030*/  BRA `(.L_x_15) ;  /* 0x0000000000247947 */ /* 0x000fea0003800000 */
.L_x_14:
[----:B------:R-:W-:Y:S02]  /*1040*/  ULDC.64 UR4, c[0x0][0x590] ;  /* 0x0001640000047ab9 */ /* 0x000fe40000000a00 */
[----:B------:R-:W-:-:S04]  /*1050*/  ISETP.NE.U32.AND P0, PT, RZ, UR4, PT ;  /* 0x00000004ff007c0c */ /* 0x000fc8000bf05070 */
[----:B------:R-:W-:-:S13]  /*1060*/  ISETP.NE.AND.EX P0, PT, RZ, UR5, PT, P0 ;  /* 0x00000005ff007c0c */ /* 0x000fda000bf05300 */
[----:B------:R-:W-:Y:S05]  /*1070*/  @!P0 BRA `(.L_x_16) ;  /* 0x00000000000c8947 */ /* 0x000fea0003800000 */
[----:B0-----:R-:W1:Y:S02]  /*1080*/  LDC.64 R4, c[0x0][0x590] ;  /* 0x00016400ff047b82 */ /* 0x001e640000000a00 */
[----:B-1----:R1:W5:Y:S01]  /*1090*/  LDG.E R155, desc[UR36][R4.64] ;  /* 0x00000024049b7981 */ /* 0x002362000c1e1900 */
[----:B------:R-:W-:Y:S05]  /*10a0*/  BRA `(.L_x_15) ;  /* 0x0000000000087947 */ /* 0x000fea0003800000 */
.L_x_16:
[----:B------:R-:W-:Y:S02]  /*10b0*/  ULDC UR4, c[0x0][0x584] ;  /* 0x0001610000047ab9 */ /* 0x000fe40000000800 */
[----:B-1----:R-:W-:-:S07]  /*10c0*/  IMAD.U32 R155, RZ, RZ, UR4 ;  /* 0x00000004ff9b7e24 */ /* 0x002fce000f8e00ff */
.L_x_15:
[----:B------:R-:W-:-:S13]  /*10d0*/  LOP3.LUT P0, RZ, R0, 0xff, RZ, 0xc0, !PT ;  /* 0x000000ff00ff7812 */ /* 0x000fda000780c0ff */
[----:B------:R-:W-:Y:S05]  /*10e0*/  @!P0 EXIT ;  /* 0x000000000000894d */ /* 0x000fea0003800000 */
[----:B------:R-:W-:Y:S01]  /*10f0*/  ULDC UR4, c[0x0][0x28c] ;  /* 0x0000a30000047ab9 */ /* 0x000fe20000000800 */
[----:B------:R-:W-:Y:S01]  /*1100*/  LOP3.LUT R157, R19, 0x1, RZ, 0xfc, !PT ;  /* 0x00000001139d7812 */ /* 0x000fe200078efcff */
[----:B------:R-:W-:Y:S01]  /*1110*/  UIADD3 UR4, UR4, 0x3f, URZ ;  /* 0x0000003f04047890 */ /* 0x000fe2000fffe03f */
[----:B------:R-:W-:Y:S01]  /*1120*/  UMOV UR38, URZ ;  /* 0x0000003f00267c82 */ /* 0x000fe20008000000 */
[----:B------:R-:W-:Y:S02]  /*1130*/  UMOV UR39, URZ ;  /* 0x0000003f00277c82 */ /* 0x000fe40008000000 */
[----:B------:R-:W-:-:S04]  /*1140*/  USHF.R.S32.HI UR5, URZ, 0x1f, UR4 ;  /* 0x0000001f3f057899 */ /* 0x000fc80008011404 */
[----:B------:R-:W-:-:S04]  /*1150*/  ULEA.HI UR5, UR5, UR4, URZ, 0x6 ;  /* 0x0000000405057291 */ /* 0x000fc8000f8f303f */
[----:B------:R-:W-:-:S12]  /*1160*/  USHF.R.S32.HI UR40, URZ, 0x6, UR5 ;  /* 0x000000063f287899 */ /* 0x000fd80008011405 */
.L_x_292:
[----:B------:R-:W-:Y:S01]  /*1170*/  LOP3.LUT R0, R18, 0x80, RZ, 0xc0, !PT ;  /* 0x0000008012007812 */ /* 0x000fe200078ec0ff */
[----:B--2---:R-:W2:Y:S01]  /*1180*/  S2UR UR7, SR_CgaCtaId ;  /* 0x00000000000779c3 */ /* 0x004ea20000008800 */
[----:B------:R-:W-:Y:S02]  /*1190*/  UMOV UR6, 0x400 ;  /* 0x0000040000067882 */ /* 0x000fe40000000000 */
[----:B------:R-:W-:-:S06]  /*11a0*/  SHF.R.U32.HI R0, RZ, 0x7, R0 ;  /* 0x00000007ff007819 */ /* 0x000fcc0000011600 */
[----:B---3--:R-:W3:Y:S01]  /*11b0*/  SHFL.IDX PT, R0, R0, RZ, 0x1f ;  /* 0x00001fff00007589 */ /* 0x008ee200000e0000 */
[----:B--2---:R-:W-:Y:S01]  /*11c0*/  ULEA UR6, UR7, UR6, 0x18 ;  /* 0x0000000607067291 */ /* 0x004fe2000f8ec03f */
[----:B---3--:R-:W-:-:S13]  /*11d0*/  R2UR UR4, R0 ;  /* 0x00000000000472ca */ /* 0x008fda00000e0000 */
[----:B------:R-:W-:-:S04]  /*11e0*/  ULEA.HI UR5, UR4, UR4, URZ, 0x1 ;  /* 0x0000000404057291 */ /* 0x000fc8000f8f083f */
[----:B------:R-:W-:-:S04]  /*11f0*/  ULOP3.LUT UR5, UR5, 0x7fffe, URZ, 0xc0, !UPT ;  /* 0x0007fffe05057892 */ /* 0x000fc8000f8ec03f */
[----:B------:R-:W-:-:S03]  /*1200*/  UIADD3 UR5, UR4, -UR5, URZ ;  /* 0x8000000504057290 */ /* 0x000fc6000fffe03f */
[----:B------:R-:W-:Y:S01]  /*1210*/  ULDC UR4, c[0x0][0x28c] ;  /* 0x0000a30000047ab9 */ /* 0x000fe20000000800 */
[----:B------:R-:W-:Y:S01]  /*1220*/  ULEA UR5, UR5, UR6, 0xd ;  /* 0x0000000605057291 */ /* 0x000fe2000f8e683f */
[----:B------:R-:W-:-:S03]  /*1230*/  ISETP.LT.AND P0, PT, RZ, UR4, PT ;  /* 0x00000004ff007c0c */ /* 0x000fc6000bf01270 */
[----:B------:R-:W-:-:S04]  /*1240*/  UIADD3 UR5, UR5, 0x100, URZ ;  /* 0x0000010005057890 */ /* 0x000fc8000fffe03f */
[----:B------:R-:W-:-:S04]  /*1250*/  USHF.R.U32.HI UR5, URZ, 0x4, UR5 ;  /* 0x000000043f057899 */ /* 0x000fc80008011605 */
[----:B------:R-:W-:Y:S02]  /*1260*/  ULOP3.LUT UR41, UR5, 0x3fff, URZ, 0xc0, !UPT ;  /* 0x00003fff05297892 */ /* 0x000fe4000f8ec03f */
[----:B-1--4-:R-:W-:Y:S10]  /*1270*/  @P0 BRA `(.L_x_17) ;  /* 0x0000000000400947 */ /* 0x012ff40003800000 */
[----:B------:R-:W-:Y:S01]  /*1280*/  MOV R0, 0x0 ;  /* 0x0000000000007802 */ /* 0x000fe20000000f00 */
[----:B------:R-:W-:Y:S01]  /*1290*/  ULDC.64 UR4, c[0x4][0x68] ;  /* 0x01001a0000047ab9 */ /* 0x000fe20000000a00 */
[----:B------:R-:W-:Y:S01]  /*12a0*/  ULDC.64 UR6, c[0x4][0x8] ;  /* 0x0100020000067ab9 */ /* 0x000fe20000000a00 */
[----:B01----:R-:W-:Y:S01]  /*12b0*/  IMAD.U32 R4, RZ, RZ, UR4 ;  /* 0x00000004ff047e24 */ /* 0x003fe2000f8e00ff */
[----:B------:R0:W1:Y:S01]  /*12c0*/  LDC.64 R14, c[0x4][R0] ;  /* 0x01000000000e7b82 */ /* 0x0000620000000a00 */
[----:B------:R-:W-:Y:S01]  /*12d0*/  IMAD.U32 R5, RZ, RZ, UR5 ;  /* 0x00000005ff057e24 */ /* 0x000fe2000f8e00ff */
[----:B------:R-:W-:Y:S01]  /*12e0*/  ULDC.64 UR4, c[0x4][0x70] ;  /* 0x01001c0000047ab9 */ /* 0x000fe20000000a00 */
[----:B------:R-:W-:Y:S02]  /*12f0*/  IMAD.U32 R10, RZ, RZ, UR6 ;  /* 0x00000006ff0a7e24 */ /* 0x000fe4000f8e00ff */
[----:B------:R-:W-:Y:S02]  /*1300*/  IMAD.U32 R6, RZ, RZ, UR4 ;  /* 0x00000004ff067e24 */ /* 0x000fe4000f8e00ff */
[----:B------:R-:W-:-:S02]  /*1310*/  IMAD.U32 R7, RZ, RZ, UR5 ;  /* 0x00000005ff077e24 */ /* 0x000fc4000f8e00ff */
[----:B------:R-:W-:Y:S02]  /*1320*/  IMAD.U32 R11, RZ, RZ, UR7 ;  /* 0x00000007ff0b7e24 */ /* 0x000fe4000f8e00ff */
[----:B------:R-:W-:Y:S02]  /*1330*/  IMAD.MOV.U32 R8, RZ, RZ, 0x1e1 ;  /* 0x000001e1ff087424 */ /* 0x000fe400078e00ff */
[----:B------:R-:W-:Y:S02]  /*1340*/  IMAD.MOV.U32 R12, RZ, RZ, 0x1 ;  /* 0x00000001ff0c7424 */ /* 0x000fe400078e00ff */
[----:B0-----:R-:W-:-:S07]  /*1350*/  IMAD.MOV.U32 R13, RZ, RZ, RZ ;  /* 0x000000ffff0d7224 */ /* 0x001fce00078e00ff */
[----:B------:R-:W-:-:S07]  /*1360*/  LEPC R20, `(.L_x_17) ;  /* 0x000000001014794e */ /* 0x000fce0000000000 */
[----:B-1---5:R-:W-:Y:S05]  /*1370*/  CALL.ABS.NOINC R14 ;  /* 0x000000000e007343 */ /* 0x022fea0003c00000 */
.L_x_17:
[----:B------:R-:W-:-:S13]  /*1380*/  ISETP.NE.AND P0, PT, R157, 0x3, PT ;  /* 0x000000039d00780c */ /* 0x000fda0003f05270 */
[----:B------:R-:W-:Y:S05]  /*1390*/  @!P0 BRA `(.L_x_18) ;  /* 0x0000000000048947 */ /* 0x000fea0003800000 */
[----:B------:R-:W-:Y:S01]  /*13a0*/  BPT.TRAP 0x1 ;  /* 0x000000040000795c */ /* 0x000fe20000300000 */
.L_x_18:
[----:B------:R-:W2:Y:S01]  /*13b0*/  S2UR UR5, SR_CgaCtaId ;  /* 0x00000000000579c3 */ /* 0x000ea20000008800 */
[----:B------:R-:W-:Y:S01]  /*13c0*/  UMOV UR4, 0x400 ;  /* 0x0000040000047882 */ /* 0x000fe20000000000 */
[----:B------:R-:W-:Y:S02]  /*13d0*/  IMAD.U32 R0, RZ, RZ, UR38 ;  /* 0x00000026ff007e24 */ /* 0x000fe4000f8e00ff */
[----:B------:R-:W-:-:S03]  /*13e0*/  IMAD.U32 R3, RZ, RZ, UR39 ;  /* 0x00000027ff037e24 */ /* 0x000fc6000f8e00ff */
[----:B------:R-:W-:Y:S01]  /*13f0*/  SHF.L.U32 R0, R0, 0x1f, RZ ;  /* 0x0000001f00007819 */ /* 0x000fe200000006ff */
[----:B--2---:R-:W-:-:S06]  /*1400*/  ULEA UR4, UR5, UR4, 0x18 ;  /* 0x0000000405047291 */ /* 0x004fcc000f8ec03f */
[----:B------:R-:W-:-:S04]  /*1410*/  IMAD.U32 R6, RZ, RZ, UR4 ;  /* 0x00000004ff067e24 */ /* 0x000fc8000f8e00ff */
[----:B------:R-:W-:-:S04]  /*1420*/  IMAD R3, R3, 0x8, R6 ;  /* 0x0000000803037824 */ /* 0x000fc800078e0206 */
[----:B------:R2:W3:Y:S01]  /*1430*/  SYNCS.PHASECHK.TRANS64.TRYWAIT P1, [R3+URZ], R0 ;  /* 0x00000000030075a7 */ /* 0x0004e2000802017f */
[----:B------:R-:W-:Y:S05]  /*1440*/  @!P0 BRA `(.L_x_19) ;  /* 0x0000000000048947 */ /* 0x000fea0003800000 */
[----:B------:R-:W-:Y:S01]  /*1450*/  BPT.TRAP 0x1 ;  /* 0x000000040000795c */ /* 0x000fe20000300000 */
.L_x_19:
[----:B---3--:R-:W-:Y:S05]  /*1460*/  @P1 BRA `(.L_x_20) ;  /* 0x0000000000081947 */ /* 0x008fea0003800000 */
[----:B------:R-:W3:Y:S02]  /*1470*/  SYNCS.PHASECHK.TRANS64.TRYWAIT P1, [R3+URZ], R0 ;  /* 0x00000000030075a7 */ /* 0x000ee4000802017f */
[----:B---3--:R-:W-:Y:S05]  /*1480*/  @!P1 BRA `(.L_x_21) ;  /* 0x000000a400e89947 */ /* 0x008fea0003800000 */
.L_x_20:
[----:B------:R-:W-:-:S04]  /*1490*/  UISETP.LT.AND UP0, UPT, UR40, 0x1, UPT ;  /* 0x000000012800788c */ /* 0x000fc8000bf01270 */
[----:B------:R-:W-:-:S06]  /*14a0*/  USEL UR4, UR40, 0x1, UP0 ;  /* 0x0000000128047887 */ /* 0x000fcc0008000000 */
[----:B--23--:R-:W-:Y:S01]  /*14b0*/  IMAD.U32 R0, RZ, RZ, UR4 ;  /* 0x00000004ff007e24 */ /* 0x00cfe2000f8e00ff */
[----:B------:R-:W-:Y:S05]  /*14c0*/  WARPSYNC.ALL ;  /* 0x0000000000007948 */ /* 0x000fea0003800000 */
[----:B------:R-:W-:-:S04]  /*14d0*/  IADD3 R0, -R0, UR40, RZ ;  /* 0x0000002800007c10 */ /* 0x000fc8000fffe1ff */
[----:B------:R-:W-:Y:S02]  /*14e0*/  ISETP.GE.AND P1, PT, R0, 0x1, PT ;  /* 0x000000010000780c */ /* 0x000fe40003f26270 */
[----:B------:R-:W-:Y:S01]  /*14f0*/  R2UR UR4, R6 ;  /* 0x00000000060472ca */ /* 0x000fe200000e0000 */
[----:B------:R-:W-:Y:S01]  /*1500*/  WARPGROUP.ARRIVE ;  /* 0x00000000000079c5 */ /* 0x000fe20000000000 */
[----:B------:R-:W-:Y:S01]  /*1510*/  UMOV UR9, 0x40000040 ;  /* 0x4000004000097882 */ /* 0x000fe20000000000 */
[----:B------:R-:W-:-:S10]  /*1520*/  UMOV UR11, 0x40000040 ;  /* 0x40000040000b7882 */ /* 0x000fd40000000000 */
[----:B------:R-:W-:-:S04]  /*1530*/  UIADD3 UR4, UR4, 0x18100, URZ ;  /* 0x0001810004047890 */ /* 0x000fc8000fffe03f */
[----:B------:R-:W-:-:S04]  /*1540*/  USHF.R.U32.HI UR4, URZ, 0x4, UR4 ;  /* 0x000000043f047899 */ /* 0x000fc80008011604 */
[----:B------:R-:W-:Y:S02]  /*1550*/  ULOP3.LUT UR5, UR4, 0x3fff, URZ, 0xc0, !UPT ;  /* 0x00003fff04057892 */ /* 0x000fe4000f8ec03f */
[----:B------:R-:W-:Y:S02]  /*1560*/  ULOP3.LUT UR4, UR41, 0x10000, URZ, 0xfc, !UPT ;  /* 0x0001000029047892 */ /* 0x000fe4000f8efc3f */
[----:B------:R-:W-:Y:S02]  /*1570*/  ULOP3.LUT UR5, UR5, 0x10000, URZ, 0xfc, !UPT ;  /* 0x0001000005057892 */ /* 0x000fe4000f8efc3f */
[----:B------:R-:W-:Y:S02]  /*1580*/  ULEA UR6, UR39, UR4, 0xb ;  /* 0x0000000427067291 */ /* 0x000fe4000f8e583f */
[----:B------:R-:W-:-:S05]  /*1590*/  ULEA UR7, UR39, UR5, 0xc ;  /* 0x0000000527077291 */ /* 0x000fca000f8e603f */
[----:B------:R-:W-:Y:S02]  /*15a0*/  UMOV UR8, UR6 ;  /* 0x0000000600087c82 */ /* 0x000fe40008000000 */
[----:B------:R-:W-:Y:S02]  /*15b0*/  UMOV UR10, UR7 ;  /* 0x00000007000a7c82 */ /* 0x000fe40008000000 */
[----:B------:R-:W-:Y:S01]  /*15c0*/  HGMMA.64x256x8.F32.TF32 R24, gdesc[UR8], RZ, !UPT, gsb0 ;  /* 0x07e00000081879f0 */ /* 0x000fe2000c0028ff */
[----:B------:R-:W-:Y:S02]  /*15d0*/  UIADD3 UR8, UR6, 0x2, URZ ;  /* 0x0000000206087890 */ /* 0x000fe4000fffe03f */
[----:B------:R-:W-:Y:S01]  /*15e0*/  UIADD3 UR10, UR7, 0x2, URZ ;  /* 0x00000002070a7890 */ /* 0x000fe2000fffe03f */
[----:B------:R-:W-:Y:S01]  /*15f0*/  UMOV UR9, 0x40000040 ;  /* 0x4000004000097882 */ /* 0x000fe20000000000 */
[----:B------:R-:W-:Y:S01]  /*1600*/  UMOV UR11, 0x40000040 ;  /* 0x40000040000b7882 */ /* 0x000fe20000000000 */
[----:B------:R-:W-:-:S02]  /*1610*/  WARPGROUP.DEPBAR.LE gsb0, 0x0 ;  /* 0x00008000000079c5 */ /* 0x000fc40000010000 */
[----:B------:R-:W-:-:S15]  /*1620*/  WARPGROUP.ARRIVE ;  /* 0x00000000000079c5 */ /* 0x000fde0000000000 */
[----:B------:R-:W-:-:S05]  /*1630*/  NOP ;  /* 0x0000000000007918 */ /* 0x000fca0000000000 */
[----:B------:R-:W-:Y:S01]  /*1640*/  HGMMA.64x256x8.F32.TF32 R24, gdesc[UR8], R24, gsb0 ;  /* 0x07e00000081879f0 */ /* 0x000fe20008002818 */
[----:B------:R-:W-:Y:S02]  /*1650*/  UIADD3 UR8, UR6, 0x4, URZ ;  /* 0x0000000406087890 */ /* 0x000fe4000fffe03f */
[----:B------:R-:W-:Y:S01]  /*1660*/  UIADD3 UR10, UR7, 0x4, URZ ;  /* 0x00000004070a7890 */ /* 0x000fe2000fffe03f */
[----:B------:R-:W-:Y:S01]  /*1670*/  UMOV UR9, 0x40000040 ;  /* 0x4000004000097882 */ /* 0x000fe20000000000 */
[----:B------:R-:W-:Y:S01]  /*1680*/  UMOV UR11, 0x40000040 ;  /* 0x40000040000b7882 */ /* 0x000fe20000000000 */
[----:B------:R-:W-:Y:S02]  /*1690*/  WARPGROUP.DEPBAR.LE gsb0, 0x0 ;  /* 0x00008000000079c5 */ /* 0x000fe40000010000 */
        /* <DEDUP_REMOVED lines=42> */
[----:B------:R-:W-:Y:S03]  /*1940*/  HGMMA.64x256x8.F32.TF32 R24, gdesc[UR8], R24, gsb0 ;  /* 0x07e00000081879f0 */ /* 0x000fe60008002818 */
[----:B------:R-:W-:Y:S02]  /*1950*/  WARPGROUP.DEPBAR.LE gsb0, 0x0 ;  /* 0x00008000000079c5 */ /* 0x000fe40000010000 */
[----:B------:R-:W-:Y:S05]  /*1960*/  @!P1 BRA `(.L_x_22) ;  /* 0x0000000400b09947 */ /* 0x000fea0003800000 */
[----:B------:R-:W-:Y:S02]  /*1970*/  UIADD3 UR6, UR39, 0x1, URZ ;  /* 0x0000000127067890 */ /* 0x000fe4000fffe03f */
[----:B------:R-:W-:Y:S02]  /*1980*/  IMAD.U32 R3, RZ, RZ, UR39 ;  /* 0x00000027ff037e24 */ /* 0x000fe4000f8e00ff */
[----:B------:R-:W-:-:S04]  /*1990*/  UISETP.NE.AND UP0, UPT, UR6, 0x3, UPT ;  /* 0x000000030600788c */ /* 0x000fc8000bf05270 */
[----:B------:R-:W-:Y:S02]  /*19a0*/  USEL UR7, URZ, 0x1, UP0 ;  /* 0x000000013f077887 */ /* 0x000fe40008000000 */
[----:B------:R-:W-:Y:S02]  /*19b0*/  USEL UR6, UR6, URZ, UP0 ;  /* 0x0000003f06067287 */ /* 0x000fe40008000000 */
[----:B------:R-:W-:-:S06]  /*19c0*/  ULOP3.LUT UR7, UR38, UR7, URZ, 0x3c, !UPT ;  /* 0x0000000726077292 */ /* 0x000fcc000f8e3c3f */
[----:B------:R-:W-:-:S07]  /*19d0*/  IMAD.U32 R7, RZ, RZ, UR7 ;  /* 0x00000007ff077e24 */ /* 0x000fce000f8e00ff */
.L_x_29:
[----:B------:R-:W-:Y:S05]  /*19e0*/  @!P0 BRA `(.L_x_23) ;  /* 0x0000000000048947 */ /* 0x000fea0003800000 */
[----:B------:R-:W-:Y:S01]  /*19f0*/  BPT.TRAP 0x1 ;  /* 0x000000040000795c */ /* 0x000fe20000300000 */
.L_x_23:
[----:B------:R-:W2:Y:S01]  /*1a00*/  S2UR UR8, SR_CgaCtaId ;  /* 0x00000000000879c3 */ /* 0x000ea20000008800 */
[----:B------:R-:W-:Y:S01]  /*1a10*/  UMOV UR7, 0x400 ;  /* 0x0000040000077882 */ /* 0x000fe20000000000 */
[----:B01----:R-:W-:Y:S01]  /*1a20*/  IMAD.U32 R5, RZ, RZ, UR6 ;  /* 0x00000006ff057e24 */ /* 0x003fe2000f8e00ff */
[----:B------:R-:W-:Y:S01]  /*1a30*/  SHF.L.U32 R4, R7, 0x1f, RZ ;  /* 0x0000001f07047819 */ /* 0x000fe200000006ff */
[----:B--2---:R-:W-:-:S06]  /*1a40*/  ULEA UR7, UR8, UR7, 0x18 ;  /* 0x0000000708077291 */ /* 0x004fcc000f8ec03f */
[----:B------:R-:W-:-:S04]  /*1a50*/  IMAD.U32 R6, RZ, RZ, UR7 ;  /* 0x00000007ff067e24 */ /* 0x000fc8000f8e00ff */
[----:B------:R-:W-:-:S04]  /*1a60*/  IMAD R5, R5, 0x8, R6 ;  /* 0x0000000805057824 */ /* 0x000fc800078e0206 */
[----:B------:R0:W1:Y:S01]  /*1a70*/  SYNCS.PHASECHK.TRANS64.TRYWAIT P1, [R5+URZ], R4 ;  /* 0x00000004050075a7 */ /* 0x000062000802017f */
[----:B------:R-:W-:Y:S05]  /*1a80*/  @!P0 BRA `(.L_x_24) ;  /* 0x0000000000048947 */ /* 0x000fea0003800000 */
[----:B------:R-:W-:Y:S01]  /*1a90*/  BPT.TRAP 0x1 ;  /* 0x000000040000795c */ /* 0x000fe20000300000 */
.L_x_24:
[----:B-1----:R-:W-:Y:S05]  /*1aa0*/  @P1 BRA `(.L_x_25) ;  /* 0x0000000000081947 */ /* 0x002fea0003800000 */
[----:B------:R-:W1:Y:S02]  /*1ab0*/  SYNCS.PHASECHK.TRANS64.TRYWAIT P1, [R5+URZ], R4 ;  /* 0x00000004050075a7 */ /* 0x000e64000802017f */
[----:B-1----:R-:W-:Y:S05]  /*1ac0*/  @!P1 BRA `(.L_x_26) ;  /* 0x000000a0006c9947 */ /* 0x002fea0003800000 */
.L_x_25:
[----:B------:R-:W-:Y:S01]  /*1ad0*/  ULEA UR7, UR6, UR4, 0xb ;  /* 0x0000000406077291 */ /* 0x000fe2000f8e583f */
[----:B------:R-:W-:Y:S01]  /*1ae0*/  WARPGROUP.ARRIVE ;  /* 0x00000000000079c5 */ /* 0x000fe20000000000 */
[----:B------:R-:W-:Y:S01]  /*1af0*/  ULEA UR12, UR6, UR5, 0xc ;  /* 0x00000005060c7291 */ /* 0x000fe2000f8e603f */
[----:B------:R-:W-:Y:S01]  /*1b00*/  UMOV UR9, 0x40000040 ;  /* 0x4000004000097882 */ /* 0x000fe20000000000 */
[----:B------:R-:W-:-:S03]  /*1b10*/  UMOV UR11, 0x40000040 ;  /* 0x40000040000b7882 */ /* 0x000fc60000000000 */
[----:B------:R-:W-:Y:S02]  /*1b20*/  UMOV UR8, UR7 ;  /* 0x0000000700087c82 */ /* 0x000fe40008000000 */
[----:B------:R-:W-:Y:S02]  /*1b30*/  UMOV UR10, UR12 ;  /* 0x0000000c000a7c82 */ /* 0x000fe40008000000 */
[----:B------:R-:W-:Y:S01]  /*1b40*/  HGMMA.64x256x8.F32.TF32 R24, gdesc[UR8], R24, gsb0 ;  /* 0x07e00000081879f0 */ /* 0x000fe20008002818 */
        /* <DEDUP_REMOVED lines=58> */
[----:B------:R-:W-:Y:S01]  /*1ef0*/  BPT.TRAP 0x1 ;  /* 0x000000040000795c */ /* 0x000fe20000300000 */
.L_x_27:
[----:B------:R-:W-:-:S13]  /*1f00*/  ISETP.NE.AND P1, PT, R156, RZ, PT ;  /* 0x000000ff9c00720c */ /* 0x000fda0003f25270 */
[----:B01----:R-:W-:-:S04]  /*1f10*/  @P1 IMAD R4, R3, 0x8, R6 ;  /* 0x0000000803041824 */ /* 0x003fc800078e0206 */
[----:B------:R-:W-:-:S05]  /*1f20*/  @P1 VIADD R5, R4, 0x18 ;  /* 0x0000001804051836 */ /* 0x000fca0000000000 */
[----:B------:R-:W-:-:S04]  /*1f30*/  @P1 PRMT R5, R22, 0x654, R5 ;  /* 0x0000065416051816 */ /* 0x000fc80000000005 */
[----:B------:R0:W-:Y:S01]  /*1f40*/  @P1 SYNCS.ARRIVE.TRANS64.RED.A1T0 RZ, [R5+URZ], RZ ;  /* 0x000000ff05ff19a7 */ /* 0x0001e2000810043f */
[----:B------:R-:W-:-:S13]  /*1f50*/  ISETP.GT.U32.AND P1, PT, R19, 0x1, PT ;  /* 0x000000011300780c */ /* 0x000fda0003f24070 */
[----:B0-----:R-:W-:Y:S05]  /*1f60*/  @P1 BRA `(.L_x_28) ;  /* 0x0000000000041947 */ /* 0x001fea0003800000 */
[----:B------:R-:W-:Y:S01]  /*1f70*/  BPT.TRAP 0x1 ;  /* 0x000000040000795c */ /* 0x000fe20000300000 */
.L_x_28:
[----:B------:R-:W-:Y:S01]  /*1f80*/  UIADD3 UR6, UR6, 0x1, URZ ;  /* 0x0000000106067890 */ /* 0x000fe2000fffe03f */
[C---:B------:R-:W-:Y:S01]  /*1f90*/  ISETP.GT.AND P2, PT, R0.reuse, 0x1, PT ;  /* 0x000000010000780c */ /* 0x040fe20003f44270 */
[----:B------:R-:W-:Y:S02]  /*1fa0*/  VIADD R3, R3, 0x1 ;  /* 0x0000000103037836 */ /* 0x000fe40000000000 */
[----:B------:R-:W-:Y:S01]  /*1fb0*/  UISETP.NE.AND UP0, UPT, UR6, 0x3, UPT ;  /* 0x000000030600788c */ /* 0x000fe2000bf05270 */
[----:B------:R-:W-:Y:S02]  /*1fc0*/  VIADD R0, R0, 0xffffffff ;  /* 0xffffffff00007836 */ /* 0x000fe40000000000 */
[C---:B------:R-:W-:Y:S01]  /*1fd0*/  ISETP.NE.AND P1, PT, R3.reuse, 0x3, PT ;  /* 0x000000030300780c */ /* 0x040fe20003f25270 */
[----:B------:R-:W-:Y:S02]  /*1fe0*/  USEL UR7, URZ, 0x1, UP0 ;  /* 0x000000013f077887 */ /* 0x000fe40008000000 */
[----:B------:R-:W-:Y:S01]  /*1ff0*/  USEL UR6, UR6, URZ, UP0 ;  /* 0x0000003f06067287 */ /* 0x000fe20008000000 */
[----:B------:R-:W-:-:S03]  /*2000*/  SEL R3, R3, RZ, P1 ;  /* 0x000000ff03037207 */ /* 0x000fc60000800000 */
[----:B------:R-:W-:Y:S01]  /*2010*/  LOP3.LUT R7, R7, UR7, RZ, 0x3c, !PT ;  /* 0x0000000707077c12 */ /* 0x000fe2000f8e3cff */
[----:B------:R-:W-:Y:S07]  /*2020*/  @P2 BRA `(.L_x_29) ;  /* 0xfffffff8006c2947 */ /* 0x000fee000383ffff */
.L_x_22:
[----:B------:R-:W2:Y:S02]  /*2030*/  LDC R0, c[0x0][0x28c] ;  /* 0x0000a300ff007b82 */ /* 0x000ea40000000800 */
[----:B--2---:R-:W-:-:S13]  /*2040*/  ISETP.GE.AND P1, PT, R0, 0x1, PT ;  /* 0x000000010000780c */ /* 0x004fda0003f26270 */
[----:B------:R-:W-:Y:S05]  /*2050*/  @!P1 BRA `(.L_x_30) ;  /* 0x0000000000509947 */ /* 0x000fea0003800000 */
[----:B------:R-:W-:Y:S05]  /*2060*/  @!P0 BRA `(.L_x_31) ;  /* 0x0000000000048947 */ /* 0x000fea0003800000 */
[----:B------:R-:W-:Y:S01]  /*2070*/  BPT.TRAP 0x1 ;  /* 0x000000040000795c */ /* 0x000fe20000300000 */
.L_x_31:
[----:B------:R-:W-:Y:S01]  /*2080*/  ISETP.NE.AND P1, PT, R156, RZ, PT ;  /* 0x000000ff9c00720c */ /* 0x000fe20003f25270 */
[----:B------:R-:W-:Y:S01]  /*2090*/  BSSY B0, `(.L_x_32) ;  /* 0x000000e000007945 */ /* 0x000fe20003800000 */
[----:B------:R-:W-:-:S11]  /*20a0*/  ISETP.GT.U32.AND P0, PT, R19, 0x1, PT ;  /* 0x000000011300780c */ /* 0x000fd60003f04070 */
[----:B------:R-:W-:Y:S05]  /*20b0*/  @!P1 BRA `(.L_x_33) ;  /* 0x00000000002c9947 */ /* 0x000fea0003800000 */
[----:B------:R-:W-:-:S04]  /*20c0*/  UISETP.LT.AND UP0, UPT, UR40, 0x1, UPT ;  /* 0x000000012800788c */ /* 0x000fc8000bf01270 */
[----:B------:R-:W-:-:S04]  /*20d0*/  USEL UR6, UR40, 0x1, UP0 ;  /* 0x0000000128067887 */ /* 0x000fc80008000000 */
[----:B------:R-:W-:-:S04]  /*20e0*/  UIADD3 UR6, UR39, UR40, -UR6 ;  /* 0x0000002827067290 */ /* 0x000fc8000fffe806 */
[----:B------:R-:W-:-:S04]  /*20f0*/  UIMAD.WIDE.U32 UR4, UR6, -0x55555555, URZ ;  /* 0xaaaaaaab060478a5 */ /* 0x000fc8000f8e003f */
[----:B------:R-:W-:-:S04]  /*2100*/  USHF.R.U32.HI UR4, URZ, 0x1, UR5 ;  /* 0x000000013f047899 */ /* 0x000fc80008011605 */
[----:B------:R-:W-:-:S06]  /*2110*/  UIMAD UR6, UR4, -0x3, UR6 ;  /* 0xfffffffd040678a4 */ /* 0x000fcc000f8e0206 */
[----:B------:R-:W-:-:S04]  /*2120*/  IMAD.U32 R3, RZ, RZ, UR6 ;  /* 0x00000006ff037e24 */ /* 0x000fc8000f8e00ff */
[----:B------:R-:W-:-:S04]  /*2130*/  IMAD R0, R3, 0x8, R6 ;  /* 0x0000000803007824 */ /* 0x000fc800078e0206 */
[----:B------:R-:W-:-:S05]  /*2140*/  VIADD R3, R0, 0x18 ;  /* 0x0000001800037836 */ /* 0x000fca0000000000 */
[----:B------:R-:W-:-:S04]  /*2150*/  PRMT R3, R22, 0x654, R3 ;  /* 0x0000065416037816 */ /* 0x000fc80000000003 */
[----:B------:R2:W-:Y:S03]  /*2160*/  SYNCS.ARRIVE.TRANS64.RED.A1T0 RZ, [R3+URZ], RZ ;  /* 0x000000ff03ff79a7 */ /* 0x0005e6000810043f */
.L_x_33:
[----:B------:R-:W-:Y:S05]  /*2170*/  BSYNC B0 ;  /* 0x0000000000007941 */ /* 0x000fea0003800000 */
.L_x_32:
[----:B------:R-:W-:Y:S05]  /*2180*/  @P0 BRA `(.L_x_30) ;  /* 0x0000000000040947 */ /* 0x000fea0003800000 */
[----:B------:R-:W-:Y:S01]  /*2190*/  BPT.TRAP 0x1 ;  /* 0x000000040000795c */ /* 0x000fe20000300000 */
.L_x_30:
[----:B------:R-:W3:Y:S01]  /*21a0*/  LDC R7, c[0x0][0x288] ;  /* 0x0000a200ff077b82 */ /* 0x000ee20000000800 */
[--C-:B------:R-:W-:Y:S01]  /*21b0*/  SHF.R.U32.HI R0, RZ, 0x2, R18.reuse ;  /* 0x00000002ff007819 */ /* 0x100fe20000011612 */
[----:B------:R-:W-:Y:S01]  /*21c0*/  UIADD3 UR39, UR40, UR39, URZ ;  /* 0x0000002728277290 */ /* 0x000fe2000fffe03f */
[----:B01----:R-:W-:Y:S01]  /*21d0*/  LOP3.LUT R4, R18, 0x60, RZ, 0xc0, !PT ;  /* 0x0000006012047812 */ /* 0x003fe200078ec0ff */
[----:B------:R-:W-:Y:S01]  /*21e0*/  ULDC UR7, c[0x0][0x284] ;  /* 0x0000a10000077ab9 */ /* 0x000fe20000000800 */
[----:B------:R-:W-:Y:S01]  /*21f0*/  SHF.R.U32.HI R5, RZ, 0x7, R18 ;  /* 0x00000007ff057819 */ /* 0x000fe20000011612 */
[----:B------:R-:W-:Y:S01]  /*2200*/  UISETP.GT.U32.AND UP0, UPT, UR39, 0x2, UPT ;  /* 0x000000022700788c */ /* 0x000fe2000bf04070 */
[----:B--2---:R-:W-:Y:S01]  /*2210*/  LOP3.LUT R3, R0, 0x7, RZ, 0xc0, !PT ;  /* 0x0000000700037812 */ /* 0x004fe200078ec0ff */
[----:B------:R-:W-:Y:S01]  /*2220*/  UISETP.GE.U32.AND UP1, UPT, UR40, 0x3, UPT ;  /* 0x000000032800788c */ /* 0x000fe2000bf26070 */
[----:B------:R-:W-:Y:S01]  /*2230*/  SHF.R.U32.HI R10, RZ, 0x1, R4 ;  /* 0x00000001ff0a7819 */ /* 0x000fe20000011604 */
[----:B------:R-:W-:Y:S01]  /*2240*/  IMAD.SHL.U32 R4, R18, 0x2, RZ ;  /* 0x0000000212047824 */ /* 0x000fe200078e00ff */
[----:B------:R-:W-:Y:S01]  /*2250*/  LOP3.LUT R0, R5, 0x1, RZ, 0xc0, !PT ;  /* 0x0000000105007812 */ /* 0x000fe200078ec0ff */
[----:B------:R-:W-:Y:S01]  /*2260*/  UISETP.LT.U32.AND UP0, UPT, UR40, 0x3, UP0 ;  /* 0x000000032800788c */ /* 0x000fe20008701070 */
[----:B------:R-:W-:Y:S01]  /*2270*/  IADD3 R5, RZ, -R10, -R3 ;  /* 0x8000000aff057210 */ /* 0x000fe20007ffe803 */
[----:B------:R-:W-:Y:S01]  /*2280*/  ULDC.64 UR8, c[0x0][0x5d0] ;  /* 0x0001740000087ab9 */ /* 0x000fe20000000a00 */
[----:B------:R-:W-:Y:S01]  /*2290*/  LOP3.LUT R9, R4, 0x6, RZ, 0xc0, !PT ;  /* 0x0000000604097812 */ /* 0x000fe200078ec0ff */
[C---:B------:R-:W-:Y:S01]  /*22a0*/  IMAD.SHL.U32 R6, R0.reuse, 0x40, RZ ;  /* 0x0000004000067824 */ /* 0x040fe200078e00ff */
[----:B------:R-:W-:Y:S01]  /*22b0*/  SHF.R.S32.HI R21, RZ, 0x1f, R23 ;  /* 0x0000001fff157819 */ /* 0x000fe20000011417 */
[----:B------:R-:W-:Y:S01]  /*22c0*/  IMAD R11, R0, -0x40, R5 ;  /* 0xffffffc0000b7824 */ /* 0x000fe200078e0205 */
[----:B------:R-:W-:Y:S01]  /*22d0*/  LOP3.LUT R0, R18, 0x3, RZ, 0xc0, !PT ;  /* 0x0000000312007812 */ /* 0x000fe200078ec0ff */
[----:B------:R-:W-:Y:S01]  /*22e0*/  UIMAD.WIDE.U32 UR4, UR39, -0x55555555, URZ ;  /* 0xaaaaaaab270478a5 */ /* 0x000fe2000f8e003f */
[----:B------:R-:W-:Y:S01]  /*22f0*/  PRMT R8, R9, 0x6540, R152 ;  /* 0x0000654009087816 */ /* 0x000fe20000000098 */
[----:B------:R-:W-:Y:S01]  /*2300*/  IMAD.SHL.U32 R152, R152, 0x100, RZ ;  /* 0x0000010098987824 */ /* 0x000fe200078e00ff */
[----:B------:R-:W-:Y:S01]  /*2310*/  USEL UR6, URZ, 0x1, !UP0 ;  /* 0x000000013f067887 */ /* 0x000fe2000c000000 */
[----:B---3--:R-:W-:Y:S01]  /*2320*/  IMAD R13, R0, -0x2, R7 ;  /* 0xfffffffe000d7824 */ /* 0x008fe200078e0207 */
[----:B------:R-:W-:Y:S01]  /*2330*/  SHF.R.S32.HI R9, RZ, 0x1f, R8 ;  /* 0x0000001fff097819 */ /* 0x000fe20000011408 */
[----:B------:R-:W-:Y:S01]  /*2340*/  IMAD.SHL.U32 R0, R153, 0x80, RZ ;  /* 0x0000008099007824 */ /* 0x000fe200078e00ff */
[----:B------:R-:W-:Y:S01]  /*2350*/  ISETP.GE.AND P0, PT, R152, R7, PT ;  /* 0x000000079800720c */ /* 0x000fe20003f06270 */
[----:B------:R-:W-:Y:S01]  /*2360*/  IMAD R4, R21, UR8, RZ ;  /* 0x0000000815047c24 */ /* 0x000fe2000f8e02ff */
[----:B------:R-:W-:Y:S01]  /*2370*/  LOP3.LUT R3, R6, 0x40, R3, 0xe2, !PT ;  /* 0x0000004006037812 */ /* 0x000fe200078ee203 */
[----:B------:R-:W-:Y:S01]  /*2380*/  USHF.R.U32.HI UR4, URZ, 0x1, UR5 ;  /* 0x000000013f047899 */ /* 0x000fe20008011605 */
[C---:B------:R-:W-:Y:S01]  /*2390*/  ISETP.GE.OR P0, PT, R0.reuse, UR7, P0 ;  /* 0x0000000700007c0c */ /* 0x040fe20008706670 */
[----:B------:R-:W-:Y:S01]  /*23a0*/  ULOP3.LUT UR38, UR38, UR6, URZ, 0x3c, !UPT ;  /* 0x0000000626267292 */ /* 0x000fe2000f8e3c3f */
[----:B------:R-:W-:Y:S01]  /*23b0*/  IMAD.WIDE R6, R153, 0x80, RZ ;  /* 0x0000008099067825 */ /* 0x000fe200078e02ff */
[----:B------:R-:W-:Y:S01]  /*23c0*/  UIMAD UR39, UR4, -0x3, UR39 ;  /* 0xfffffffd042778a4 */ /* 0x000fe2000f8e0227 */
[----:B------:R-:W-:Y:S01]  /*23d0*/  IADD3 R0, -R0, UR7, R11 ;  /* 0x0000000700007c10 */ /* 0x000fe2000fffe10b */
[----:B------:R-:W-:Y:S01]  /*23e0*/  @UP1 ULOP3.LUT UR38, UR38, 0x1, UR4, 0x78, !UPT ;  /* 0x0000000126261892 */ /* 0x000fe2000f8e7804 */
[C---:B------:R-:W-:Y:S01]  /*23f0*/  IMAD R15, R23.reuse, UR9, R4 ;  /* 0x00000009170f7c24 */ /* 0x040fe2000f8e0204 */
[----:B------:R-:W-:Y:S01]  /*2400*/  LOP3.LUT R171, R6, R3, R10, 0xfe, !PT ;  /* 0x0000000306ab7212 */ /* 0x000fe200078efe0a */
[----:B------:R-:W-:-:S04]  /*2410*/  IMAD.WIDE.U32 R4, R23, UR8, R8 ;  /* 0x0000000817047c25 */ /* 0x000fc8000f8e0008 */
[----:B------:R-:W-:Y:S02]  /*2420*/  IMAD.IADD R5, R5, 0x1, R15 ;  /* 0x0000000105057824 */ /* 0x000fe400078e020f */
[----:B------:R-:W-:Y:S02]  /*2430*/  IMAD.IADD R3, R13, 0x1, -R152 ;  /* 0x000000010d037824 */ /* 0x000fe400078e0a98 */
[----:B------:R-:W-:Y:S01]  /*2440*/  IMAD.MOV.U32 R153, RZ, RZ, -0x1 ;  /* 0xffffffffff997424 */ /* 0x000fe200078e00ff */
[----:B------:R-:W-:Y:S06]  /*2450*/  @P0 BRA `(.L_x_34) ;  /* 0x0000007800d80947 */ /* 0x000fec0003800000 */
[----:B------:R-:W0:Y:S01]  /*2460*/  LDC.64 R10, c[0x0][0x5c8] ;  /* 0x00017200ff0a7b82 */ /* 0x000e220000000a00 */
[----:B-----5:R-:W-:Y:S01]  /*2470*/  FSETP.NEU.AND P0, PT, R155, RZ, PT ;  /* 0x000000ff9b00720b */ /* 0x020fe20003f0d000 */
[----:B------:R-:W-:Y:S01]  /*2480*/  BSSY B0, `(.L_x_34) ;  /* 0x00007b3000007945 */ /* 0x000fe20003800000 */
[----:B------:R-:W-:-:S04]  /*2490*/  ISETP.GT.AND P2, PT, R3, RZ, PT ;  /* 0x000000ff0300720c */ /* 0x000fc80003f44270 */
[----:B------:R-:W-:Y:S01]  /*24a0*/  ISETP.GT.AND P4, PT, R0, RZ, P2 ;  /* 0x000000ff0000720c */ /* 0x000fe20001784270 */
[-C--:B0-----:R-:W-:Y:S02]  /*24b0*/  IMAD R12, R7, R10.reuse, RZ ;  /* 0x0000000a070c7224 */ /* 0x081fe400078e02ff */
[----:B------:R-:W-:-:S04]  /*24c0*/  IMAD.WIDE.U32 R162, R171, R10, R4 ;  /* 0x0000000aaba27225 */ /* 0x000fc800078e0004 */
[----:B------:R-:W-:-:S04]  /*24d0*/  IMAD R5, R171, R11, R12 ;  /* 0x0000000bab057224 */ /* 0x000fc800078e020c */
[----:B------:R-:W-:Y:S01]  /*24e0*/  IMAD.IADD R173, R163, 0x1, R5 ;  /* 0x00000001a3ad7824 */ /* 0x000fe200078e0205 */
[----:B------:R-:W-:Y:S06]  /*24f0*/  @!P0 BRA `(.L_x_35) ;  /* 0x0000005400948947 */ /* 0x000fec0003800000 */
[----:B------:R-:W0:Y:S01]  /*2500*/  LDC.64 R14, c[0x0][0x5b8] ;  /* 0x00016e00ff0e7b82 */ /* 0x000e220000000a00 */
[----:B------:R-:W-:-:S07]  /*2510*/  ULDC.64 UR4, c[0x0][0x5c0] ;  /* 0x0001700000047ab9 */ /* 0x000fce0000000a00 */
[----:B------:R-:W1:Y:S08]  /*2520*/  LDC.64 R168, c[0x0][0x5b0] ;  /* 0x00016c00ffa87b82 */ /* 0x000e700000000a00 */
[----:B------:R-:W2:Y:S01]  /*2530*/  LDC.64 R12, c[0x0][0x5a8] ;  /* 0x00016a00ff0c7b82 */ /* 0x000ea20000000a00 */
[-C--:B0-----:R-:W-:Y:S02]  /*2540*/  IMAD R4, R21, R14.reuse, RZ ;  /* 0x0000000e15047224 */ /* 0x081fe400078e02ff */
[----:B------:R-:W-:-:S04]  /*2550*/  IMAD.WIDE.U32 R164, R23, R14, R8 ;  /* 0x0000000e17a47225 */ /* 0x000fc800078e0008 */
[----:B------:R-:W-:Y:S02]  /*2560*/  IMAD R163, R23, R15, R4 ;  /* 0x0000000f17a37224 */ /* 0x000fe400078e0204 */
[-C--:B-1----:R-:W-:Y:S02]  /*2570*/  IMAD R6, R7, R168.reuse, RZ ;  /* 0x000000a807067224 */ /* 0x082fe400078e02ff */
[----:B------:R-:W-:Y:S02]  /*2580*/  IMAD.IADD R21, R165, 0x1, R163 ;  /* 0x00000001a5157824 */ /* 0x000fe400078e02a3 */
[----:B------:R-:W-:Y:S02]  /*2590*/  IMAD.MOV.U32 R20, RZ, RZ, R164 ;  /* 0x000000ffff147224 */ /* 0x000fe400078e00a4 */
[C---:B------:R-:W-:Y:S02]  /*25a0*/  IMAD R167, R171.reuse, R169, R6 ;  /* 0x000000a9aba77224 */ /* 0x040fe400078e0206 */
[----:B------:R-:W-:-:S04]  /*25b0*/  IMAD.WIDE.U32 R4, R171, R168, R20 ;  /* 0x000000a8ab047225 */ /* 0x000fc800078e0014 */
[----:B------:R-:W-:Y:S01]  /*25c0*/  IMAD.IADD R5, R5, 0x1, R167 ;  /* 0x0000000105057824 */ /* 0x000fe200078e02a7 */
[----:B--2---:R-:W-:-:S04]  /*25d0*/  LEA R6, P0, R4, R12, 0x2 ;  /* 0x0000000c04067211 */ /* 0x004fc800078010ff */
[----:B------:R-:W-:-:S05]  /*25e0*/  LEA.HI.X R7, R4, R13, R5, 0x2, P0 ;  /* 0x0000000d04077211 */ /* 0x000fca00000f1405 */
[----:B------:R0:W2:Y:S01]  /*25f0*/  @P4 LDG.E.LTC128B R15, desc[UR36][R6.64] ;  /* 0x00000024060f4981 */ /* 0x0000a2000c1e1920 */
[----:B------:R-:W-:Y:S01]  /*2600*/  IMAD.WIDE.U32 R4, R171, R168, R8 ;  /* 0x000000a8ab047225 */ /* 0x000fe200078e0008 */
[----:B------:R-:W-:Y:S01]  /*2610*/  ISETP.GT.AND P0, PT, R3, 0x1, PT ;  /* 0x000000010300780c */ /* 0x000fe20003f04270 */
[----:B------:R-:W-:Y:S02]  /*2620*/  BSSY B1, `(.L_x_36) ;  /* 0x0000013000017945 */ /* 0x000fe40003800000 */
[----:B------:R-:W-:Y:S02]  /*2630*/  IMAD.IADD R5, R167, 0x1, R5 ;  /* 0x00000001a7057824 */ /* 0x000fe400078e0205 */
[----:B------:R-:W-:Y:S02]  /*2640*/  IMAD.SHL.U32 R160, R168, 0x8, RZ ;  /* 0x00000008a8a07824 */ /* 0x000fe400078e00ff */
[----:B------:R-:W-:Y:S01]  /*2650*/  IMAD.WIDE.U32 R158, R23, R14, R4 ;  /* 0x0000000e179e7225 */ /* 0x000fe200078e0004 */
[----:B------:R-:W-:-:S03]  /*2660*/  LEA R4, P1, R162, UR4, 0x2 ;  /* 0x00000004a2047c11 */ /* 0x000fc6000f8210ff */
[----:B0-----:R-:W-:Y:S01]  /*2670*/  IMAD.IADD R7, R163, 0x1, R159 ;  /* 0x00000001a3077824 */ /* 0x001fe200078e029f */
[----:B------:R-:W-:Y:S02]  /*2680*/  LEA.HI.X R5, R162, UR5, R173, 0x2, P1 ;  /* 0x00000005a2057c11 */ /* 0x000fe400088f14ad */
[----:B------:R-:W-:Y:S02]  /*2690*/  ISETP.GT.AND P1, PT, R0, RZ, P0 ;  /* 0x000000ff0000720c */ /* 0x000fe40000724270 */
[----:B------:R-:W-:-:S04]  /*26a0*/  LEA R6, P3, R158, R12, 0x2 ;  /* 0x0000000c9e067211 */ /* 0x000fc800078610ff */
[----:B------:R-:W-:Y:S02]  /*26b0*/  LEA.HI.X R7, R158, R13, R7, 0x2, P3 ;  /* 0x0000000d9e077211 */ /* 0x000fe400018f1407 */
[----:B--2---:R-:W-:-:S05]  /*26c0*/  LOP3.LUT R152, R15, 0xffffe000, RZ, 0xc0, !PT ;  /* 0xffffe0000f987812 */ /* 0x004fca00078ec0ff */
[----:B------:R-:W-:-:S04]  /*26d0*/  FMUL R161, R152, R155 ;  /* 0x0000009b98a17220 */ /* 0x000fc80000400000 */
[----:B------:R-:W-:Y:S01]  /*26e0*/  FFMA R175, R24, R154, R161 ;  /* 0x0000009a18af7223 */ /* 0x000fe200000000a1 */
[----:B------:R-:W-:-:S04]  /*26f0*/  SHF.L.U64.HI R161, R168, 0x3, R169 ;  /* 0x00000003a8a17819 */ /* 0x000fc800000102a9 */
[----:B------:R-:W-:Y:S01]  /*2700*/  F2FP.TF32.F32.PACK_B R175, R175 ;  /* 0x000000afffaf723e */ /* 0x000fe200024050ff */
[----:B------:R-:W-:-:S04]  /*2710*/  IMAD.WIDE.U32 R160, R171, R168, R160 ;  /* 0x000000a8aba07225 */ /* 0x000fc800078e00a0 */
[----:B------:R0:W-:Y:S01]  /*2720*/  @P4 STG.E desc[UR36][R4.64], R175 ;  /* 0x000000af04004986 */ /* 0x0001e2000c101924 */
[----:B------:R-:W-:Y:S05]  /*2730*/  @!P1 BRA `(.L_x_37) ;  /* 0x0000000000049947 */ /* 0x000fea0003800000 */
[----:B------:R1:W5:Y:S02]  /*2740*/  LDG.E.LTC128B R15, desc[UR36][R6.64+0x4] ;  /* 0x00000424060f7981 */ /* 0x000364000c1e1920 */
.L_x_37:
[----:B------:R-:W-:Y:S05]  /*2750*/  BSYNC B1 ;  /* 0x0000000000017941 */ /* 0x000fea0003800000 */
.L_x_36:
[----:B-----5:R-:W-:Y:S01]  /*2760*/  LOP3.LUT R20, R15, 0xffffe000, RZ, 0xc0, !PT ;  /* 0xffffe0000f147812 */ /* 0x020fe200078ec0ff */
[----:B------:R-:W-:Y:S01]  /*2770*/  IMAD.IADD R167, R167, 0x1, R161 ;  /* 0x00000001a7a77824 */ /* 0x000fe200078e02a1 */
[----:B------:R-:W-:Y:S01]  /*2780*/  IADD3 R164, P3, R164, R160, RZ ;  /* 0x000000a0a4a47210 */ /* 0x000fe20007f7e0ff */
[----:B------:R-:W-:Y:S01]  /*2790*/  IMAD.MOV.U32 R152, RZ, RZ, R15 ;  /* 0x000000ffff987224 */ /* 0x000fe200078e000f */
[----:B------:R-:W-:Y:S01]  /*27a0*/  ISETP.GT.AND P2, PT, R0, 0x8, P2 ;  /* 0x000000080000780c */ /* 0x000fe20001744270 */
[----:B------:R-:W-:Y:S02]  /*27b0*/  FMUL R20, R20, R155 ;  /* 0x0000009b14147220 */ /* 0x000fe40000400000 */
[----:B------:R-:W-:Y:S02]  /*27c0*/  IMAD.X R21, R167, 0x1, R21, P3 ;  /* 0x00000001a7157824 */ /* 0x000fe400018e0615 */
[----:B------:R-:W-:Y:S01]  /*27d0*/  FFMA R159, R25, R154, R20 ;  /* 0x0000009a199f7223 */ /* 0x000fe20000000014 */
[----:B------:R-:W-:-:S04]  /*27e0*/  LEA R20, P3, R164, R12, 0x2 ;  /* 0x0000000ca4147211 */ /* 0x000fc800078610ff */
[----:B------:R-:W-:Y:S02]  /*27f0*/  F2FP.TF32.F32.PACK_B R159, R159 ;  /* 0x0000009fff9f723e */ /* 0x000fe400024050ff */
[----:B------:R-:W-:-:S03]  /*2800*/  LEA.HI.X R21, R164, R13, R21, 0x2, P3 ;  /* 0x0000000da4157211 */ /* 0x000fc600018f1415 */
[----:B------:R2:W-:Y:S04]  /*2810*/  @P1 STG.E desc[UR36][R4.64+0x4], R159 ;  /* 0x0000049f04001986 */ /* 0x0005e8000c101924 */
[----:B------:R-:W3:Y:S01]  /*2820*/  @P2 LDG.E.LTC128B R152, desc[UR36][R20.64] ;  /* 0x0000002414982981 */ /* 0x000ee2000c1e1920 */
[----:B------:R-:W-:Y:S01]  /*2830*/  IADD3 R8, P1, R8, R160, RZ ;  /* 0x000000a008087210 */ /* 0x000fe20007f3e0ff */
[----:B------:R-:W-:Y:S01]  /*2840*/  BSSY B1, `(.L_x_38) ;  /* 0x0000011000017945 */ /* 0x000fe20003800000 */
[----:B------:R-:W-:Y:S02]  /*2850*/  SHF.L.U64.HI R11, R10, 0x5, R11 ;  /* 0x000000050a0b7819 */ /* 0x000fe4000001020b */
[----:B------:R-:W-:Y:S01]  /*2860*/  ISETP.GT.AND P0, PT, R0, 0x8, P0 ;  /* 0x000000080000780c */ /* 0x000fe20000704270 */
[----:B------:R-:W-:Y:S01]  /*2870*/  IMAD.X R9, R9, 0x1, R167, P1 ;  /* 0x0000000109097824 */ /* 0x000fe200008e06a7 */
[----:B------:R-:W-:Y:S01]  /*2880*/  LEA R10, P1, R10, R4, 0x5 ;  /* 0x000000040a0a7211 */ /* 0x000fe200078228ff */
[----:B------:R-:W-:-:S04]  /*2890*/  IMAD.WIDE.U32 R14, R23, R14, R8 ;  /* 0x0000000e170e7225 */ /* 0x000fc800078e0008 */
[----:B------:R-:W-:Y:S01]  /*28a0*/  IMAD.X R11, R11, 0x1, R5, P1 ;  /* 0x000000010b0b7824 */ /* 0x000fe200008e0605 */
[----:B------:R-:W-:Y:S01]  /*28b0*/  LEA R8, P3, R14, R12, 0x2 ;  /* 0x0000000c0e087211 */ /* 0x000fe200078610ff */
[----:B------:R-:W-:-:S05]  /*28c0*/  IMAD.IADD R9, R163, 0x1, R15 ;  /* 0x00000001a3097824 */ /* 0x000fca00078e020f */
[----:B------:R-:W-:Y:S02]  /*28d0*/  LEA.HI.X R9, R14, R13, R9, 0x2, P3 ;  /* 0x0000000d0e097211 */ /* 0x000fe400018f1409 */
[----:B---3--:R-:W-:-:S05]  /*28e0*/  LOP3.LUT R24, R152, 0xffffe000, RZ, 0xc0, !PT ;  /* 0xffffe00098187812 */ /* 0x008fca00078ec0ff */
[----:B------:R-:W-:-:S04]  /*28f0*/  FMUL R25, R24, R155 ;  /* 0x0000009b18197220 */ /* 0x000fc80000400000 */
[----:B------:R-:W-:-:S05]  /*2900*/  FFMA R25, R26, R154, R25 ;  /* 0x0000009a1a197223 */ /* 0x000fca0000000019 */
[----:B------:R-:W-:-:S05]  /*2910*/  F2FP.TF32.F32.PACK_B R25, R25 ;  /* 0x00000019ff19723e */ /* 0x000fca00024050ff */
[----:B------:R2:W-:Y:S01]  /*2920*/  @P2 STG.E desc[UR36][R10.64], R25 ;  /* 0x000000190a002986 */ /* 0x0005e2000c101924 */
[----:B------:R-:W-:Y:S05]  /*2930*/  @!P0 BRA `(.L_x_39) ;  /* 0x0000000000048947 */ /* 0x000fea0003800000 */
[----:B------:R3:W5:Y:S02]  /*2940*/  LDG.E.LTC128B R152, desc[UR36][R8.64+0x4] ;  /* 0x0000042408987981 */ /* 0x000764000c1e1920 */
.L_x_39:
[----:B------:R-:W-:Y:S05]  /*2950*/  BSYNC B1 ;  /* 0x0000000000017941 */ /* 0x000fea0003800000 */
.L_x_38:
[----:B-----5:R-:W-:Y:S01]  /*2960*/  LOP3.LUT R12, R152, 0xffffe000, RZ, 0xc0, !PT ;  /* 0xffffe000980c7812 */ /* 0x020fe200078ec0ff */
[----:B------:R-:W-:Y:S01]  /*2970*/  BSSY B1, `(.L_x_40) ;  /* 0x0000009000017945 */ /* 0x000fe20003800000 */
[----:B------:R-:W-:-:S03]  /*2980*/  ISETP.GT.AND P1, PT, R3, 0x8, PT ;  /* 0x000000080300780c */ /* 0x000fc60003f24270 */
[----:B------:R-:W-:Y:S01]  /*2990*/  FMUL R12, R12, R155 ;  /* 0x0000009b0c0c7220 */ /* 0x000fe20000400000 */
[----:B------:R-:W-:-:S03]  /*29a0*/  ISETP.GT.AND P2, PT, R0, RZ, P1 ;  /* 0x000000ff0000720c */ /* 0x000fc60000f44270 */
[----:B------:R-:W-:-:S05]  /*29b0*/  FFMA R27, R27, R154, R12 ;  /* 0x0000009a1b1b7223 */ /* 0x000fca000000000c */
[----:B------:R-:W-:-:S05]  /*29c0*/  F2FP.TF32.F32.PACK_B R27, R27 ;  /* 0x0000001bff1b723e */ /* 0x000fca00024050ff */
[----:B------:R4:W-:Y:S01]  /*29d0*/  @P0 STG.E desc[UR36][R10.64+0x4], R27 ;  /* 0x0000041b0a000986 */ /* 0x0009e2000c101924 */
[----:B------:R-:W-:Y:S05]  /*29e0*/  @!P2 BRA `(.L_x_41) ;  /* 0x000000000004a947 */ /* 0x000fea0003800000 */
[----:B------:R0:W5:Y:S02]  /*29f0*/  LDG.E.LTC128B R152, desc[UR36][R6.64+0x20] ;  /* 0x0000202406987981 */ /* 0x000164000c1e1920 */
.L_x_41:
[----:B------:R-:W-:Y:S05]  /*2a00*/  BSYNC B1 ;  /* 0x0000000000017941 */ /* 0x000fea0003800000 */
.L_x_40:
        /* <DEDUP_REMOVED lines=10> */
.L_x_43:
[----:B------:R-:W-:Y:S05]  /*2ab0*/  BSYNC B1 ;  /* 0x0000000000017941 */ /* 0x000fea0003800000 */
.L_x_42:
[----:B-----5:R-:W-:Y:S01]  /*2ac0*/  LOP3.LUT R12, R152, 0xffffe000, RZ, 0xc0, !PT ;  /* 0xffffe000980c7812 */ /* 0x020fe200078ec0ff */
[----:B------:R-:W-:Y:S01]  /*2ad0*/  BSSY B1, `(.L_x_44) ;  /* 0x0000008000017945 */ /* 0x000fe20003800000 */
[----:B------:R-:W-:-:S03]  /*2ae0*/  ISETP.GT.AND P1, PT, R0, 0x8, P1 ;  /* 0x000000080000780c */ /* 0x000fc60000f24270 */
[----:B------:R-:W-:-:S04]  /*2af0*/  FMUL R12, R12, R155 ;  /* 0x0000009b0c0c7220 */ /* 0x000fc80000400000 */
[----:B------:R-:W-:-:S05]  /*2b00*/  FFMA R29, R29, R154, R12 ;  /* 0x0000009a1d1d7223 */ /* 0x000fca000000000c */
[----:B------:R-:W-:-:S05]  /*2b10*/  F2FP.TF32.F32.PACK_B R29, R29 ;  /* 0x0000001dff1d723e */ /* 0x000fca00024050ff */
[----:B------:R0:W-:Y:S01]  /*2b20*/  @P3 STG.E desc[UR36][R4.64+0x24], R29 ;  /* 0x0000241d04003986 */ /* 0x0001e2000c101924 */
[----:B------:R-:W-:Y:S05]  /*2b30*/  @!P1 BRA `(.L_x_45) ;  /* 0x0000000000049947 */ /* 0x000fea0003800000 */
[----:B------:R0:W5:Y:S02]  /*2b40*/  LDG.E.LTC128B R152, desc[UR36][R8.64+0x20] ;  /* 0x0000202408987981 */ /* 0x000164000c1e1920 */
.L_x_45:
[----:B------:R-:W-:Y:S05]  /*2b50*/  BSYNC B1 ;  /* 0x0000000000017941 */ /* 0x000fea0003800000 */
.L_x_44:
[----:B-----5:R-:W-:Y:S01]  /*2b60*/  LOP3.LUT R12, R152, 0xffffe000, RZ, 0xc0, !PT ;  /* 0xffffe000980c7812 */ /* 0x020fe200078ec0ff */
[----:B------:R-:W-:Y:S01]  /*2b70*/  BSSY B1, `(.L_x_46) ;  /* 0x0000008000017945 */ /* 0x000fe20003800000 */
[----:B------:R-:W-:-:S03]  /*2b80*/  ISETP.GT.AND P0, PT, R0, 0x8, P0 ;  /* 0x000000080000780c */ /* 0x000fc60000704270 */
[----:B0-----:R-:W-:-:S04]  /*2b90*/  FMUL R13, R12, R155 ;  /* 0x0000009b0c0d7220 */ /* 0x001fc80000400000 */
[----:B------:R-:W-:-:S05]  /*2ba0*/  FFMA R13, R30, R154, R13 ;  /* 0x0000009a1e0d7223 */ /* 0x000fca000000000d */
[----:B------:R-:W-:-:S05]  /*2bb0*/  F2FP.TF32.F32.PACK_B R13, R13 ;  /* 0x0000000dff0d723e */ /* 0x000fca00024050ff */
[----:B------:R0:W-:Y:S01]  /*2bc0*/  @P1 STG.E desc[UR36][R10.64+0x20], R13 ;  /* 0x0000200d0a001986 */ /* 0x0001e2000c101924 */
[----:B------:R-:W-:Y:S05]  /*2bd0*/  @!P0 BRA `(.L_x_47) ;  /* 0x0000000000048947 */ /* 0x000fea0003800000 */
[----:B------:R0:W5:Y:S02]  /*2be0*/  LDG.E.LTC128B R152, desc[UR36][R8.64+0x24] ;  /* 0x0000242408987981 */ /* 0x000164000c1e1920 */
.L_x_47:
[----:B------:R-:W-:Y:S05]  /*2bf0*/  BSYNC B1 ;  /* 0x0000000000017941 */ /* 0x000fea0003800000 */
.L_x_46:
        /* <DEDUP_REMOVED lines=10> */
.L_x_49:
[----:B------:R-:W-:Y:S05]  /*2ca0*/  BSYNC B1 ;  /* 0x0000000000017941 */ /* 0x000fea0003800000 */
.L_x_48:
[----:B-----5:R-:W-:Y:S01]  /*2cb0*/  LOP3.LUT R12, R152, 0xffffe000, RZ, 0xc0, !PT ;  /* 0xffffe000980c7812 */ /* 0x020fe200078ec0ff */
[----:B------:R-:W-:Y:S01]  /*2cc0*/  BSSY B1, `(.L_x_50) ;  /* 0x0000009000017945 */ /* 0x000fe20003800000 */
[----:B------:R-:W-:-:S03]  /*2cd0*/  ISETP.GT.AND P0, PT, R3, 0x11, PT ;  /* 0x000000110300780c */ /* 0x000fc60003f04270 */
[----:B0-----:R-:W-:Y:S01]  /*2ce0*/  FMUL R13, R12, R155 ;  /* 0x0000009b0c0d7220 */ /* 0x001fe20000400000 */
[----:B------:R-:W-:-:S03]  /*2cf0*/  ISETP.GT.AND P3, PT, R0, RZ, P0 ;  /* 0x000000ff0000720c */ /* 0x000fc60000764270 */
[----:B------:R-:W-:-:S05]  /*2d00*/  FFMA R13, R32, R154, R13 ;  /* 0x0000009a200d7223 */ /* 0x000fca000000000d */
[----:B------:R-:W-:-:S05]  /*2d10*/  F2FP.TF32.F32.PACK_B R13, R13 ;  /* 0x0000000dff0d723e */ /* 0x000fca00024050ff */
[----:B------:R0:W-:Y:S01]  /*2d20*/  @P2 STG.E desc[UR36][R4.64+0x40], R13 ;  /* 0x0000400d04002986 */ /* 0x0001e2000c101924 */
[----:B------:R-:W-:Y:S05]  /*2d30*/  @!P3 BRA `(.L_x_51) ;  /* 0x000000000004b947 */ /* 0x000fea0003800000 */
[----:B------:R0:W5:Y:S02]  /*2d40*/  LDG.E.LTC128B R152, desc[UR36][R6.64+0x44] ;  /* 0x0000442406987981 */ /* 0x000164000c1e1920 */
.L_x_51:
[----:B------:R-:W-:Y:S05]  /*2d50*/  BSYNC B1 ;  /* 0x0000000000017941 */ /* 0x000fea0003800000 */
.L_x_50:
        /* <DEDUP_REMOVED lines=9> */
.L_x_53:
[----:B------:R-:W-:Y:S05]  /*2df0*/  BSYNC B1 ;  /* 0x0000000000017941 */ /* 0x000fea0003800000 */
.L_x_52:
        /* <DEDUP_REMOVED lines=9> */
.L_x_55:
[----:B------:R-:W-:Y:S05]  /*2e90*/  BSYNC B1 ;  /* 0x0000000000017941 */ /* 0x000fea0003800000 */
.L_x_54:
        /* <DEDUP_REMOVED lines=10> */
.L_x_57:
[----:B------:R-:W-:Y:S05]  /*2f40*/  BSYNC B1 ;  /* 0x0000000000017941 */ /* 0x000fea0003800000 */
.L_x_56:
        /* <DEDUP_REMOVED lines=10> */
.L_x_59:
[----:B------:R-:W-:Y:S05]  /*2ff0*/  BSYNC B1 ;  /* 0x0000000000017941 */ /* 0x000fea0003800000 */
.L_x_58:
        /* <DEDUP_REMOVED lines=9> */
.L_x_61:
[----:B------:R-:W-:Y:S05]  /*3090*/  BSYNC B1 ;  /* 0x0000000000017941 */ /* 0x000fea0003800000 */
.L_x_60:
        /* <DEDUP_REMOVED lines=9> */
.L_x_63:
[----:B------:R-:W-:Y:S05]  /*3130*/  BSYNC B1 ;  /* 0x0000000000017941 */ /* 0x000fea0003800000 */
.L_x_62:
        /* <DEDUP_REMOVED lines=10> */
.L_x_65:
[----:B------:R-:W-:Y:S05]  /*31e0*/  BSYNC B1 ;  /* 0x0000000000017941 */ /* 0x000fea0003800000 */
.L_x_64:
        /* <DEDUP_REMOVED lines=10> */
.L_x_67:
[----:B------:R-:W-:Y:S05]  /*3290*/  BSYNC B1 ;  /* 0x0000000000017941 */ /* 0x000fea0003800000 */
.L_x_66:
        /* <DEDUP_REMOVED lines=9> */
.L_x_69:
[----:B------:R-:W-:Y:S05]  /*3330*/  BSYNC B1 ;  /* 0x0000000000017941 */ /* 0x000fea0003800000 */
.L_x_68:
        /* <DEDUP_REMOVED lines=9> */
.L_x_71:
[----:B------:R-:W-:Y:S05]  /*33d0*/  BSYNC B1 ;  /* 0x0000000000017941 */ /* 0x000fea0003800000 */
.L_x_70:
        /* <DEDUP_REMOVED lines=10> */
.L_x_73:
[----:B------:R-:W-:Y:S05]  /*3480*/  BSYNC B1 ;  /* 0x0000000000017941 */ /* 0x000fea0003800000 */
.L_x_72:
        /* <DEDUP_REMOVED lines=10> */
.L_x_75:
[----:B------:R-:W-:Y:S05]  /*3530*/  BSYNC B1 ;  /* 0x0000000000017941 */ /* 0x000fea0003800000 */
.L_x_74:
        /* <DEDUP_REMOVED lines=9> */
.L_x_77:
[----:B------:R-:W-:Y:S05]  /*35d0*/  BSYNC B1 ;  /* 0x0000000000017941 */ /* 0x000fea0003800000 */
.L_x_76:
        /* <DEDUP_REMOVED lines=9> */
.L_x_79:
[----:B------:R-:W-:Y:S05]  /*3670*/  BSYNC B1 ;  /* 0x0000000000017941 */ /* 0x000fea0003800000 */
.L_x_78:
        /* <DEDUP_REMOVED lines=10> */
.L_x_81:
[----:B------:R-:W-:Y:S05]  /*3720*/  BSYNC B1 ;  /* 0x0000000000017941 */ /* 0x000fea0003800000 */
.L_x_80:
        /* <DEDUP_REMOVED lines=10> */
.L_x_83:
[----:B------:R-:W-:Y:S05]  /*37d0*/  BSYNC B1 ;  /* 0x0000000000017941 */ /* 0x000fea0003800000 */
.L_x_82:
        /* <DEDUP_REMOVED lines=9> */
.L_x_85:
[----:B------:R-:W-:Y:S05]  /*3870*/  BSYNC B1 ;  /* 0x0000000000017941 */ /* 0x000fea0003800000 */
.L_x_84:
        /* <DEDUP_REMOVED lines=9> */
.L_x_87:
[----:B------:R-:W-:Y:S05]  /*3910*/  BSYNC B1 ;  /* 0x0000000000017941 */ /* 0x000fea0003800000 */
.L_x_86:
        /* <DEDUP_REMOVED lines=10> */
.L_x_89:
[----:B------:R-:W-:Y:S05]  /*39c0*/  BSYNC B1 ;  /* 0x0000000000017941 */ /* 0x000fea0003800000 */
.L_x_88:
        /* <DEDUP_REMOVED lines=10> */
.L_x_91:
[----:B------:R-:W-:Y:S05]  /*3a70*/  BSYNC B1 ;  /* 0x0000000000017941 */ /* 0x000fea0003800000 */
.L_x_90:
        /* <DEDUP_REMOVED lines=9> */
.L_x_93:
[----:B------:R-:W-:Y:S05]  /*3b10*/  BSYNC B1 ;  /* 0x0000000000017941 */ /* 0x000fea0003800000 */
.L_x_92:
        /* <DEDUP_REMOVED lines=9> */
.L_x_95:
[----:B------:R-:W-:Y:S05]  /*3bb0*/  BSYNC B1 ;  /* 0x0000000000017941 */ /* 0x000fea0003800000 */
.L_x_94:
        /* <DEDUP_REMOVED lines=10> */
.L_x_97:
[----:B------:R-:W-:Y:S05]  /*3c60*/  BSYNC B1 ;  /* 0x0000000000017941 */ /* 0x000fea0003800000 */
.L_x_96:
        /* <DEDUP_REMOVED lines=10> */
.L_x_99:
[----:B------:R-:W-:Y:S05]  /*3d10*/  BSYNC B1 ;  /* 0x0000000000017941 */ /* 0x000fea0003800000 */
.L_x_98:
        /* <DEDUP_REMOVED lines=9> */
.L_x_101:
[----:B------:R-:W-:Y:S05]  /*3db0*/  BSYNC B1 ;  /* 0x0000000000017941 */ /* 0x000fea0003800000 */
.L_x_100:
        /* <DEDUP_REMOVED lines=9> */
.L_x_103:
[----:B------:R-:W-:Y:S05]  /*3e50*/  BSYNC B1 ;  /* 0x0000000000017941 */ /* 0x000fea0003800000 */
.L_x_102:
        /* <DEDUP_REMOVED lines=10> */
.L_x_105:
[----:B------:R-:W-:Y:S05]  /*3f00*/  BSYNC B1 ;  /* 0x0000000000017941 */ /* 0x000fea0003800000 */
.L_x_104:
        /* <DEDUP_REMOVED lines=10> */
.L_x_107:
[----:B------:R-:W-:Y:S05]  /*3fb0*/  BSYNC B1 ;  /* 0x0000000000017941 */ /* 0x000fea0003800000 */
.L_x_106:
        /* <DEDUP_REMOVED lines=9> */
.L_x_109:
[----:B------:R-:W-:Y:S05]  /*4050*/  BSYNC B1 ;  /* 0x0000000000017941 */ /* 0x000fea0003800000 */
.L_x_108:
        /* <DEDUP_REMOVED lines=9> */
.L_x_111:
[----:B------:R-:W-:Y:S05]  /*40f0*/  BSYNC B1 ;  /* 0x0000000000017941 */ /* 0x000fea0003800000 */
.L_x_110:
        /* <DEDUP_REMOVED lines=10> */
.L_x_113:
[----:B------:R-:W-:Y:S05]  /*41a0*/  BSYNC B1 ;  /* 0x0000000000017941 */ /* 0x000fea0003800000 */
.L_x_112:
        /* <DEDUP_REMOVED lines=10> */
.L_x_115:
[----:B------:R-:W-:Y:S05]  /*4250*/  BSYNC B1 ;  /* 0x0000000000017941 */ /* 0x000fea0003800000 */
.L_x_114:
        /* <DEDUP_REMOVED lines=9> */
.L_x_117:
[----:B------:R-:W-:Y:S05]  /*42f0*/  BSYNC B1 ;  /* 0x0000000000017941 */ /* 0x000fea0003800000 */
.L_x_116:
        /* <DEDUP_REMOVED lines=9> */
.L_x_119:
[----:B------:R-:W-:Y:S05]  /*4390*/  BSYNC B1 ;  /* 0x0000000000017941 */ /* 0x000fea0003800000 */
.L_x_118:
        /* <DEDUP_REMOVED lines=10> */
.L_x_121:
[----:B------:R-:W-:Y:S05]  /*4440*/  BSYNC B1 ;  /* 0x0000000000017941 */ /* 0x000fea0003800000 */
.L_x_120:
        /* <DEDUP_REMOVED lines=10> */
.L_x_123:
[----:B------:R-:W-:Y:S05]  /*44f0*/  BSYNC B1 ;  /* 0x0000000000017941 */ /* 0x000fea0003800000 */
.L_x_122:
        /* <DEDUP_REMOVED lines=9> */
.L_x_125:
[----:B------:R-:W-:Y:S05]  /*4590*/  BSYNC B1 ;  /* 0x0000000000017941 */ /* 0x000fea0003800000 */
.L_x_124:
        /* <DEDUP_REMOVED lines=9> */
.L_x_127:
[----:B------:R-:W-:Y:S05]  /*4630*/  BSYNC B1 ;  /* 0x0000000000017941 */ /* 0x000fea0003800000 */
.L_x_126:
        /* <DEDUP_REMOVED lines=10> */
.L_x_129:
[----:B------:R-:W-:Y:S05]  /*46e0*/  BSYNC B1 ;  /* 0x0000000000017941 */ /* 0x000fea0003800000 */
.L_x_128:
        /* <DEDUP_REMOVED lines=10> */
.L_x_131:
[----:B------:R-:W-:Y:S05]  /*4790*/  BSYNC B1 ;  /* 0x0000000000017941 */ /* 0x000fea0003800000 */
.L_x_130:
        /* <DEDUP_REMOVED lines=9> */
.L_x_133:
[----:B------:R-:W-:Y:S05]  /*4830*/  BSYNC B1 ;  /* 0x0000000000017941 */ /* 0x000fea0003800000 */
.L_x_132:
        /* <DEDUP_REMOVED lines=9> */
.L_x_135:
[----:B------:R-:W-:Y:S05]  /*48d0*/  BSYNC B1 ;  /* 0x0000000000017941 */ /* 0x000fea0003800000 */
.L_x_134:
        /* <DEDUP_REMOVED lines=10> */
.L_x_137:
[----:B------:R-:W-:Y:S05]  /*4980*/  BSYNC B1 ;  /* 0x0000000000017941 */ /* 0x000fea0003800000 */
.L_x_136:
        /* <DEDUP_REMOVED lines=10> */
.L_x_139:
[----:B------:R-:W-:Y:S05]  /*4a30*/  BSYNC B1 ;  /* 0x0000000000017941 */ /* 0x000fea0003800000 */
.L_x_138:
        /* <DEDUP_REMOVED lines=9> */
.L_x_141:
[----:B------:R-:W-:Y:S05]  /*4ad0*/  BSYNC B1 ;  /* 0x0000000000017941 */ /* 0x000fea0003800000 */
.L_x_140:
        /* <DEDUP_REMOVED lines=9> */
.L_x_143:
[----:B------:R-:W-:Y:S05]  /*4b70*/  BSYNC B1 ;  /* 0x0000000000017941 */ /* 0x000fea0003800000 */
.L_x_142:
        /* <DEDUP_REMOVED lines=10> */
.L_x_145:
[----:B------:R-:W-:Y:S05]  /*4c20*/  BSYNC B1 ;  /* 0x0000000000017941 */ /* 0x000fea0003800000 */
.L_x_144:
        /* <DEDUP_REMOVED lines=10> */
.L_x_147:
[----:B------:R-:W-:Y:S05]  /*4cd0*/  BSYNC B1 ;  /* 0x0000000000017941 */ /* 0x000fea0003800000 */
.L_x_146:
        /* <DEDUP_REMOVED lines=9> */
.L_x_149:
[----:B------:R-:W-:Y:S05]  /*4d70*/  BSYNC B1 ;  /* 0x0000000000017941 */ /* 0x000fea0003800000 */
.L_x_148:
        /* <DEDUP_REMOVED lines=9> */
.L_x_151:
[----:B------:R-:W-:Y:S05]  /*4e10*/  BSYNC B1 ;  /* 0x0000000000017941 */ /* 0x000fea0003800000 */
.L_x_150:
        /* <DEDUP_REMOVED lines=10> */
.L_x_153:
[----:B------:R-:W-:Y:S05]  /*4ec0*/  BSYNC B1 ;  /* 0x0000000000017941 */ /* 0x000fea0003800000 */
.L_x_152:
        /* <DEDUP_REMOVED lines=10> */
.L_x_155:
[----:B------:R-:W-:Y:S05]  /*4f70*/  BSYNC B1 ;  /* 0x0000000000017941 */ /* 0x000fea0003800000 */
.L_x_154:
        /* <DEDUP_REMOVED lines=9> */
.L_x_157:
[----:B------:R-:W-:Y:S05]  /*5010*/  BSYNC B1 ;  /* 0x0000000000017941 */ /* 0x000fea0003800000 */
.L_x_156:
        /* <DEDUP_REMOVED lines=9> */
.L_x_159:
[----:B------:R-:W-:Y:S05]  /*50b0*/  BSYNC B1 ;  /* 0x0000000000017941 */ /* 0x000fea0003800000 */
.L_x_158:
        /* <DEDUP_REMOVED lines=10> */
.L_x_161:
[----:B------:R-:W-:Y:S05]  /*5160*/  BSYNC B1 ;  /* 0x0000000000017941 */ /* 0x000fea0003800000 */
.L_x_160:
        /* <DEDUP_REMOVED lines=10> */
.L_x_163:
[----:B------:R-:W-:Y:S05]  /*5210*/  BSYNC B1 ;  /* 0x0000000000017941 */ /* 0x000fea0003800000 */
.L_x_162:
        /* <DEDUP_REMOVED lines=9> */
.L_x_165:
[----:B------:R-:W-:Y:S05]  /*52b0*/  BSYNC B1 ;  /* 0x0000000000017941 */ /* 0x000fea0003800000 */
.L_x_164:
        /* <DEDUP_REMOVED lines=9> */
.L_x_167:
[----:B------:R-:W-:Y:S05]  /*5350*/  BSYNC B1 ;  /* 0x0000000000017941 */ /* 0x000fea0003800000 */
.L_x_166:
        /* <DEDUP_REMOVED lines=10> */
.L_x_169:
[----:B------:R-:W-:Y:S05]  /*5400*/  BSYNC B1 ;  /* 0x0000000000017941 */ /* 0x000fea0003800000 */
.L_x_168:
        /* <DEDUP_REMOVED lines=10> */
.L_x_171:
[----:B------:R-:W-:Y:S05]  /*54b0*/  BSYNC B1 ;  /* 0x0000000000017941 */ /* 0x000fea0003800000 */
.L_x_170:
        /* <DEDUP_REMOVED lines=9> */
.L_x_173:
[----:B------:R-:W-:Y:S05]  /*5550*/  BSYNC B1 ;  /* 0x0000000000017941 */ /* 0x000fea0003800000 */
.L_x_172:
        /* <DEDUP_REMOVED lines=9> */
.L_x_175:
[----:B------:R-:W-:Y:S05]  /*55f0*/  BSYNC B1 ;  /* 0x0000000000017941 */ /* 0x000fea0003800000 */
.L_x_174:
        /* <DEDUP_REMOVED lines=10> */
.L_x_177:
[----:B------:R-:W-:Y:S05]  /*56a0*/  BSYNC B1 ;  /* 0x0000000000017941 */ /* 0x000fea0003800000 */
.L_x_176:
        /* <DEDUP_REMOVED lines=10> */
.L_x_179:
[----:B------:R-:W-:Y:S05]  /*5750*/  BSYNC B1 ;  /* 0x0000000000017941 */ /* 0x000fea0003800000 */
.L_x_178:
        /* <DEDUP_REMOVED lines=9> */
.L_x_181:
[----:B------:R-:W-:Y:S05]  /*57f0*/  BSYNC B1 ;  /* 0x0000000000017941 */ /* 0x000fea0003800000 */
.L_x_180:
        /* <DEDUP_REMOVED lines=9> */
.L_x_183:
[----:B------:R-:W-:Y:S05]  /*5890*/  BSYNC B1 ;  /* 0x0000000000017941 */ /* 0x000fea0003800000 */
.L_x_182:
        /* <DEDUP_REMOVED lines=10> */
.L_x_185:
[----:B------:R-:W-:Y:S05]  /*5940*/  BSYNC B1 ;  /* 0x0000000000017941 */ /* 0x000fea0003800000 */
.L_x_184:
        /* <DEDUP_REMOVED lines=10> */
.L_x_187:
[----:B------:R-:W-:Y:S05]  /*59f0*/  BSYNC B1 ;  /* 0x0000000000017941 */ /* 0x000fea0003800000 */
.L_x_186:
        /* <DEDUP_REMOVED lines=9> */
.L_x_189:
[----:B------:R-:W-:Y:S05]  /*5a90*/  BSYNC B1 ;  /* 0x0000000000017941 */ /* 0x000fea0003800000 */
.L_x_188:
        /* <DEDUP_REMOVED lines=9> */
.L_x_191:
[----:B------:R-:W-:Y:S05]  /*5b30*/  BSYNC B1 ;  /* 0x0000000000017941 */ /* 0x000fea0003800000 */
.L_x_190:
        /* <DEDUP_REMOVED lines=10> */
.L_x_193:
[----:B------:R-:W-:Y:S05]  /*5be0*/  BSYNC B1 ;  /* 0x0000000000017941 */ /* 0x000fea0003800000 */
.L_x_192:
        /* <DEDUP_REMOVED lines=10> */
.L_x_195:
[----:B------:R-:W-:Y:S05]  /*5c90*/  BSYNC B1 ;  /* 0x0000000000017941 */ /* 0x000fea0003800000 */
.L_x_194:
        /* <DEDUP_REMOVED lines=9> */
.L_x_197:
[----:B------:R-:W-:Y:S05]  /*5d30*/  BSYNC B1 ;  /* 0x0000000000017941 */ /* 0x000fea0003800000 */
.L_x_196:
        /* <DEDUP_REMOVED lines=9> */
.L_x_199:
[----:B------:R-:W-:Y:S05]  /*5dd0*/  BSYNC B1 ;  /* 0x0000000000017941 */ /* 0x000fea0003800000 */
.L_x_198:
        /* <DEDUP_REMOVED lines=10> */
.L_x_201:
[----:B------:R-:W-:Y:S05]  /*5e80*/  BSYNC B1 ;  /* 0x0000000000017941 */ /* 0x000fea0003800000 */
.L_x_200:
        /* <DEDUP_REMOVED lines=10> */
.L_x_203:
[----:B------:R-:W-:Y:S05]  /*5f30*/  BSYNC B1 ;  /* 0x0000000000017941 */ /* 0x000fea0003800000 */
.L_x_202:
        /* <DEDUP_REMOVED lines=9> */
.L_x_205:
[----:B------:R-:W-:Y:S05]  /*5fd0*/  BSYNC B1 ;  /* 0x0000000000017941 */ /* 0x000fea0003800000 */
.L_x_204:
        /* <DEDUP_REMOVED lines=9> */
.L_x_207:
[----:B------:R-:W-:Y:S05]  /*6070*/  BSYNC B1 ;  /* 0x0000000000017941 */ /* 0x000fea0003800000 */
.L_x_206:
        /* <DEDUP_REMOVED lines=10> */
.L_x_209:
[----:B------:R-:W-:Y:S05]  /*6120*/  BSYNC B1 ;  /* 0x0000000000017941 */ /* 0x000fea0003800000 */
.L_x_208:
        /* <DEDUP_REMOVED lines=10> */
.L_x_211:
[----:B------:R-:W-:Y:S05]  /*61d0*/  BSYNC B1 ;  /* 0x0000000000017941 */ /* 0x000fea0003800000 */
.L_x_210:
        /* <DEDUP_REMOVED lines=9> */
.L_x_213:
[----:B------:R-:W-:Y:S05]  /*6270*/  BSYNC B1 ;  /* 0x0000000000017941 */ /* 0x000fea0003800000 */
.L_x_212:
        /* <DEDUP_REMOVED lines=9> */
.L_x_215:
[----:B------:R-:W-:Y:S05]  /*6310*/  BSYNC B1 ;  /* 0x0000000000017941 */ /* 0x000fea0003800000 */
.L_x_214:
        /* <DEDUP_REMOVED lines=10> */
.L_x_217:
[----:B------:R-:W-:Y:S05]  /*63c0*/  BSYNC B1 ;  /* 0x0000000000017941 */ /* 0x000fea0003800000 */
.L_x_216:
        /* <DEDUP_REMOVED lines=10> */
.L_x_219:
[----:B------:R-:W-:Y:S05]  /*6470*/  BSYNC B1 ;  /* 0x0000000000017941 */ /* 0x000fea0003800000 */
.L_x_218:
        /* <DEDUP_REMOVED lines=9> */
.L_x_221:
[----:B------:R-:W-:Y:S05]  /*6510*/  BSYNC B1 ;  /* 0x0000000000017941 */ /* 0x000fea0003800000 */
.L_x_220:
        /* <DEDUP_REMOVED lines=9> */
.L_x_223:
[----:B------:R-:W-:Y:S05]  /*65b0*/  BSYNC B1 ;  /* 0x0000000000017941 */ /* 0x000fea0003800000 */
.L_x_222:
        /* <DEDUP_REMOVED lines=10> */
.L_x_225:
[----:B------:R-:W-:Y:S05]  /*6660*/  BSYNC B1 ;  /* 0x0000000000017941 */ /* 0x000fea0003800000 */
.L_x_224:
        /* <DEDUP_REMOVED lines=10> */
.L_x_227:
[----:B------:R-:W-:Y:S05]  /*6710*/  BSYNC B1 ;  /* 0x0000000000017941 */ /* 0x000fea0003800000 */
.L_x_226:
        /* <DEDUP_REMOVED lines=9> */
.L_x_229:
[----:B------:R-:W-:Y:S05]  /*67b0*/  BSYNC B1 ;  /* 0x0000000000017941 */ /* 0x000fea0003800000 */
.L_x_228:
        /* <DEDUP_REMOVED lines=9> */
.L_x_231:
[----:B------:R-:W-:Y:S05]  /*6850*/  BSYNC B1 ;  /* 0x0000000000017941 */ /* 0x000fea0003800000 */
.L_x_230:
        /* <DEDUP_REMOVED lines=10> */
.L_x_233:
[----:B------:R-:W-:Y:S05]  /*6900*/  BSYNC B1 ;  /* 0x0000000000017941 */ /* 0x000fea0003800000 */
.L_x_232:
        /* <DEDUP_REMOVED lines=10> */
.L_x_235:
[----:B------:R-:W-:Y:S05]  /*69b0*/  BSYNC B1 ;  /* 0x0000000000017941 */ /* 0x000fea0003800000 */
.L_x_234:
        /* <DEDUP_REMOVED lines=9> */
.L_x_237:
[----:B------:R-:W-:Y:S05]  /*6a50*/  BSYNC B1 ;  /* 0x0000000000017941 */ /* 0x000fea0003800000 */
.L_x_236:
        /* <DEDUP_REMOVED lines=9> */
.L_x_239:
[----:B------:R-:W-:Y:S05]  /*6af0*/  BSYNC B1 ;  /* 0x0000000000017941 */ /* 0x000fea0003800000 */
.L_x_238:
        /* <DEDUP_REMOVED lines=10> */
.L_x_241:
[----:B------:R-:W-:Y:S05]  /*6ba0*/  BSYNC B1 ;  /* 0x0000000000017941 */ /* 0x000fea0003800000 */
.L_x_240:
        /* <DEDUP_REMOVED lines=10> */
.L_x_243:
[----:B------:R-:W-:Y:S05]  /*6c50*/  BSYNC B1 ;  /* 0x0000000000017941 */ /* 0x000fea0003800000 */
.L_x_242:
        /* <DEDUP_REMOVED lines=9> */
.L_x_245:
[----:B------:R-:W-:Y:S05]  /*6cf0*/  BSYNC B1 ;  /* 0x0000000000017941 */ /* 0x000fea0003800000 */
.L_x_244:
        /* <DEDUP_REMOVED lines=9> */
.L_x_247:
[----:B------:R-:W-:Y:S05]  /*6d90*/  BSYNC B1 ;  /* 0x0000000000017941 */ /* 0x000fea0003800000 */
.L_x_246:
        /* <DEDUP_REMOVED lines=10> */
.L_x_249:
[----:B------:R-:W-:Y:S05]  /*6e40*/  BSYNC B1 ;  /* 0x0000000000017941 */ /* 0x000fea0003800000 */
.L_x_248:
        /* <DEDUP_REMOVED lines=10> */
.L_x_251:
[----:B------:R-:W-:Y:S05]  /*6ef0*/  BSYNC B1 ;  /* 0x0000000000017941 */ /* 0x000fea0003800000 */
.L_x_250:
        /* <DEDUP_REMOVED lines=9> */
.L_x_253:
[----:B------:R-:W-:Y:S05]  /*6f90*/  BSYNC B1 ;  /* 0x0000000000017941 */ /* 0x000fea0003800000 */
.L_x_252:
        /* <DEDUP_REMOVED lines=9> */
.L_x_255:
[----:B------:R-:W-:Y:S05]  /*7030*/  BSYNC B1 ;  /* 0x0000000000017941 */ /* 0x000fea0003800000 */
.L_x_254:
        /* <DEDUP_REMOVED lines=10> */
.L_x_257:
[----:B------:R-:W-:Y:S05]  /*70e0*/  BSYNC B1 ;  /* 0x0000000000017941 */ /* 0x000fea0003800000 */
.L_x_256:
        /* <DEDUP_REMOVED lines=10> */
.L_x_259:
[----:B------:R-:W-:Y:S05]  /*7190*/  BSYNC B1 ;  /* 0x0000000000017941 */ /* 0x000fea0003800000 */
.L_x_258:
        /* <DEDUP_REMOVED lines=9> */
.L_x_261:
[----:B------:R-:W-:Y:S05]  /*7230*/  BSYNC B1 ;  /* 0x0000000000017941 */ /* 0x000fea0003800000 */
.L_x_260:
        /* <DEDUP_REMOVED lines=9> */
.L_x_263:
[----:B------:R-:W-:Y:S05]  /*72d0*/  BSYNC B1 ;  /* 0x0000000000017941 */ /* 0x000fea0003800000 */
.L_x_262:
        /* <DEDUP_REMOVED lines=10> */
.L_x_265:
[----:B------:R-:W-:Y:S05]  /*7380*/  BSYNC B1 ;  /* 0x0000000000017941 */ /* 0x000fea0003800000 */
.L_x_264:
        /* <DEDUP_REMOVED lines=10> */
.L_x_267:
[----:B------:R-:W-:Y:S05]  /*7430*/  BSYNC B1 ;  /* 0x0000000000017941 */ /* 0x000fea0003800000 */
.L_x_266:
        /* <DEDUP_REMOVED lines=9> */
.L_x_269:
[----:B------:R-:W-:Y:S05]  /*74d0*/  BSYNC B1 ;  /* 0x0000000000017941 */ /* 0x000fea0003800000 */
.L_x_268:
        /* <DEDUP_REMOVED lines=9> */
.L_x_271:
[----:B------:R-:W-:Y:S05]  /*7570*/  BSYNC B1 ;  /* 0x0000000000017941 */ /* 0x000fea0003800000 */
.L_x_270:
        /* <DEDUP_REMOVED lines=10> */
.L_x_273:
[----:B------:R-:W-:Y:S05]  /*7620*/  BSYNC B1 ;  /* 0x0000000000017941 */ /* 0x000fea0003800000 */
.L_x_272:
        /* <DEDUP_REMOVED lines=10> */
.L_x_275:
[----:B------:R-:W-:Y:S05]  /*76d0*/  BSYNC B1 ;  /* 0x0000000000017941 */ /* 0x000fea0003800000 */
.L_x_274:
        /* <DEDUP_REMOVED lines=9> */
.L_x_277:
[----:B------:R-:W-:Y:S05]  /*7770*/  BSYNC B1 ;  /* 0x0000000000017941 */ /* 0x000fea0003800000 */
.L_x_276:
        /* <DEDUP_REMOVED lines=9> */
.L_x_279:
[----:B------:R-:W-:Y:S05]  /*7810*/  BSYNC B1 ;  /* 0x0000000000017941 */ /* 0x000fea0003800000 */
.L_x_278:
        /* <DEDUP_REMOVED lines=10> */
.L_x_281:
[----:B------:R-:W-:Y:S05]  /*78c0*/  BSYNC B1 ;  /* 0x0000000000017941 */ /* 0x000fea0003800000 */
.L_x_280:
        /* <DEDUP_REMOVED lines=10> */
.L_x_283:
[----:B------:R-:W-:Y:S05]  /*7970*/  BSYNC B1 ;  /* 0x0000000000017941 */ /* 0x000fea0003800000 */
.L_x_282:
[----:B01---5:R-:W-:Y:S01]  /*7980*/  LOP3.LUT R6, R152, 0xffffe000, RZ, 0xc0, !PT ;  /* 0xffffe00098067812 */ /* 0x023fe200078ec0ff */
        /* <DEDUP_REMOVED lines=8> */
.L_x_285:
[----:B------:R-:W-:Y:S05]  /*7a10*/  BSYNC B1 ;  /* 0x0000000000017941 */ /* 0x000fea0003800000 */
.L_x_284:
[----:B0-2--5:R-:W-:Y:S01]  /*7a20*/  LOP3.LUT R4, R152, 0xffffe000, RZ, 0xc0, !PT ;  /* 0xffffe00098047812 */ /* 0x025fe200078ec0ff */
[----:B------:R-:W-:Y:S01]  /*7a30*/  @P1 IMAD.MOV.U32 R5, RZ, RZ, R11 ;  /* 0x000000ffff051224 */ /* 0x000fe200078e000b */
[----:B------:R-:W-:Y:S01]  /*7a40*/  ISETP.GT.AND P0, PT, R0, 0x8, P0 ;  /* 0x000000080000780c */ /* 0x000fe20000704270 */
[----:B------:R-:W-:Y:S02]  /*7a50*/  BSSY B1, `(.L_x_286) ;  /* 0x0000008000017945 */ /* 0x000fe40003800000 */
[----:B------:R-:W-:Y:S01]  /*7a60*/  FMUL R3, R4, R155 ;  /* 0x0000009b04037220 */ /* 0x000fe20000400000 */
[----:B------:R-:W-:-:S03]  /*7a70*/  @P1 IMAD.MOV.U32 R4, RZ, RZ, R10 ;  /* 0x000000ffff041224 */ /* 0x000fc600078e000a */
[----:B------:R-:W-:-:S05]  /*7a80*/  FFMA R3, R150, R154, R3 ;  /* 0x0000009a96037223 */ /* 0x000fca0000000003 */
[----:B------:R-:W-:-:S05]  /*7a90*/  F2FP.TF32.F32.PACK_B R3, R3 ;  /* 0x00000003ff03723e */ /* 0x000fca00024050ff */
[----:B------:R0:W-:Y:S01]  /*7aa0*/  @P1 STG.E desc[UR36][R4.64+0x3e0], R3 ;  /* 0x0003e00304001986 */ /* 0x0001e2000c101924 */
[----:B------:R-:W-:Y:S05]  /*7ab0*/  @!P0 BRA `(.L_x_287) ;  /* 0x0000000000048947 */ /* 0x000fea0003800000 */
[----:B------:R2:W5:Y:S02]  /*7ac0*/  LDG.E.LTC128B R152, desc[UR36][R8.64+0x3e4] ;  /* 0x0003e42408987981 */ /* 0x000564000c1e1920 */
.L_x_287:
[----:B------:R-:W-:Y:S05]  /*7ad0*/  BSYNC B1 ;  /* 0x0000000000017941 */ /* 0x000fea0003800000 */
.L_x_286:
[----:B------:R-:W-:Y:S05]  /*7ae0*/  @!P0 BRA `(.L_x_288) ;  /* 0x0000002400308947 */ /* 0x000fea0003800000 */
[----:B-----5:R-:W-:-:S05]  /*7af0*/  LOP3.LUT R152, R152, 0xffffe000, RZ, 0xc0, !PT ;  /* 0xffffe00098987812 */ /* 0x020fca00078ec0ff */
[----:B------:R-:W-:-:S04]  /*7b00*/  FMUL R152, R152, R155 ;  /* 0x0000009b98987220 */ /* 0x000fc80000400000 */
[----:B------:R-:W-:-:S05]  /*7b10*/  FFMA R151, R151, R154, R152 ;  /* 0x0000009a97977223 */ /* 0x000fca0000000098 */
[----:B------:R-:W-:-:S05]  /*7b20*/  F2FP.TF32.F32.PACK_B R151, R151 ;  /* 0x00000097ff97723e */ /* 0x000fca00024050ff */
[----:B------:R0:W-:Y:S01]  /*7b30*/  STG.E desc[UR36][R10.64+0x3e4], R151 ;  /* 0x0003e4970a007986 */ /* 0x0001e2000c101924 */
[----:B------:R-:W-:Y:S05]  /*7b40*/  BRA `(.L_x_288) ;  /* 0x0000002400187947 */ /* 0x000fea0003800000 */
.L_x_35:
[----:B------:R-:W-:Y:S01]  /*7b50*/  ISETP.GT.AND P3, PT, R3, 0x1, PT ;  /* 0x000000010300780c */ /* 0x000fe20003f64270 */
[----:B------:R-:W-:Y:S01]  /*7b60*/  ULDC.64 UR4, c[0x0][0x5c0] ;  /* 0x0001700000047ab9 */ /* 0x000fe20000000a00 */
[-C--:B------:R-:W-:Y:S01]  /*7b70*/  FMUL R9, R24, R154.reuse ;  /* 0x0000009a18097220 */ /* 0x080fe20000400000 */
[----:B------:R-:W-:Y:S01]  /*7b80*/  LEA R4, P1, R162, UR4, 0x2 ;  /* 0x00000004a2047c11 */ /* 0x000fe2000f8210ff */
[-C--:B------:R-:W-:Y:S01]  /*7b90*/  FMUL R25, R25, R154.reuse ;  /* 0x0000009a19197220 */ /* 0x080fe20000400000 */
[----:B------:R-:W-:Y:S01]  /*7ba0*/  ISETP.GT.AND P0, PT, R0, RZ, P3 ;  /* 0x000000ff0000720c */ /* 0x000fe20001f04270 */
[-C--:B------:R-:W-:Y:S01]  /*7bb0*/  FMUL R13, R26, R154.reuse ;  /* 0x0000009a1a0d7220 */ /* 0x080fe20000400000 */
[----:B------:R-:W-:Y:S01]  /*7bc0*/  ISETP.GT.AND P2, PT, R0, 0x8, P2 ;  /* 0x000000080000780c */ /* 0x000fe20001744270 */
[-C--:B------:R-:W-:Y:S01]  /*7bd0*/  FMUL R27, R27, R154.reuse ;  /* 0x0000009a1b1b7220 */ /* 0x080fe20000400000 */
[----:B------:R-:W-:Y:S01]  /*7be0*/  LEA.HI.X R5, R162, UR5, R173, 0x2, P1 ;  /* 0x00000005a2057c11 */ /* 0x000fe200088f14ad */
[-C--:B------:R-:W-:Y:S01]  /*7bf0*/  FMUL R29, R29, R154.reuse ;  /* 0x0000009a1d1d7220 */ /* 0x080fe20000400000 */
[----:B------:R-:W-:Y:S01]  /*7c00*/  F2FP.TF32.F32.PACK_B R9, R9 ;  /* 0x00000009ff09723e */ /* 0x000fe200024050ff */
[-C--:B------:R-:W-:Y:S01]  /*7c10*/  FMUL R31, R31, R154.reuse ;  /* 0x0000009a1f1f7220 */ /* 0x080fe20000400000 */
[C---:B------:R-:W-:Y:S01]  /*7c20*/  SHF.L.U64.HI R11, R10.reuse, 0x5, R11 ;  /* 0x000000050a0b7819 */ /* 0x040fe2000001020b */
[----:B------:R-:W-:Y:S01]  /*7c30*/  FMUL R33, R33, R154 ;  /* 0x0000009a21217220 */ /* 0x000fe20000400000 */
[----:B------:R-:W-:Y:S01]  /*7c40*/  LEA R6, P1, R10, R4, 0x5 ;  /* 0x000000040a067211 */ /* 0x000fe200078228ff */
[----:B------:R0:W-:Y:S01]  /*7c50*/  @P4 STG.E desc[UR36][R4.64], R9 ;  /* 0x0000000904004986 */ /* 0x0001e2000c101924 */
[----:B------:R-:W-:Y:S01]  /*7c60*/  F2FP.TF32.F32.PACK_B R25, R25 ;  /* 0x00000019ff19723e */ /* 0x000fe200024050ff */
[-C--:B------:R-:W-:Y:S01]  /*7c70*/  FMUL R35, R35, R154.reuse ;  /* 0x0000009a23237220 */ /* 0x080fe20000400000 */
[----:B------:R-:W-:Y:S01]  /*7c80*/  F2FP.TF32.F32.PACK_B R13, R13 ;  /* 0x0000000dff0d723e */ /* 0x000fe200024050ff */
[----:B------:R-:W-:Y:S01]  /*7c90*/  IMAD.X R7, R11, 0x1, R5, P1 ;  /* 0x000000010b077824 */ /* 0x000fe200008e0605 */
[C---:B------:R-:W-:Y:S01]  /*7ca0*/  ISETP.GT.AND P4, PT, R3.reuse, 0x8, PT ;  /* 0x000000080300780c */ /* 0x040fe20003f84270 */
[----:B------:R-:W-:Y:S01]  /*7cb0*/  @P0 STG.E desc[UR36][R4.64+0x4], R25 ;  /* 0x0000041904000986 */ /* 0x000fe2000c101924 */
[----:B------:R-:W-:Y:S01]  /*7cc0*/  ISETP.GT.AND P0, PT, R3, 0x9, PT ;  /* 0x000000090300780c */ /* 0x000fe20003f04270 */
[-C--:B------:R-:W-:Y:S01]  /*7cd0*/  FMUL R11, R30, R154.reuse ;  /* 0x0000009a1e0b7220 */ /* 0x080fe20000400000 */
[C---:B------:R-:W-:Y:S01]  /*7ce0*/  ISETP.GT.AND P3, PT, R0.reuse, 0x8, P3 ;  /* 0x000000080000780c */ /* 0x040fe20001f64270 */
[----:B------:R1:W-:Y:S01]  /*7cf0*/  @P2 STG.E desc[UR36][R6.64], R13 ;  /* 0x0000000d06002986 */ /* 0x0003e2000c101924 */
[----:B------:R-:W-:Y:S01]  /*7d00*/  ISETP.GT.AND P1, PT, R0, RZ, P4 ;  /* 0x000000ff0000720c */ /* 0x000fe20002724270 */
[-C--:B0-----:R-:W-:Y:S01]  /*7d10*/  FMUL R9, R28, R154.reuse ;  /* 0x0000009a1c097220 */ /* 0x081fe20000400000 */
[C---:B------:R-:W-:Y:S01]  /*7d20*/  ISETP.GT.AND P2, PT, R0.reuse, RZ, P0 ;  /* 0x000000ff0000720c */ /* 0x040fe20000744270 */
[-C--:B------:R-:W-:Y:S01]  /*7d30*/  FMUL R37, R37, R154.reuse ;  /* 0x0000009a25257220 */ /* 0x080fe20000400000 */
[----:B------:R-:W-:Y:S01]  /*7d40*/  ISETP.GT.AND P4, PT, R0, 0x8, P4 ;  /* 0x000000080000780c */ /* 0x000fe20002784270 */
[-C--:B------:R-:W-:Y:S01]  /*7d50*/  FMUL R39, R39, R154.reuse ;  /* 0x0000009a27277220 */ /* 0x080fe20000400000 */
[----:B------:R-:W-:Y:S01]  /*7d60*/  F2FP.TF32.F32.PACK_B R27, R27 ;  /* 0x0000001bff1b723e */ /* 0x000fe200024050ff */
[-C--:B------:R-:W-:Y:S01]  /*7d70*/  FMUL R41, R41, R154.reuse ;  /* 0x0000009a29297220 */ /* 0x080fe20000400000 */
[----:B------:R-:W-:Y:S01]  /*7d80*/  F2FP.TF32.F32.PACK_B R9, R9 ;  /* 0x00000009ff09723e */ /* 0x000fe200024050ff */
[-C--:B------:R-:W-:Y:S01]  /*7d90*/  FMUL R43, R43, R154.reuse ;  /* 0x0000009a2b2b7220 */ /* 0x080fe20000400000 */
[----:B------:R-:W-:Y:S01]  /*7da0*/  F2FP.TF32.F32.PACK_B R29, R29 ;  /* 0x0000001dff1d723e */ /* 0x000fe200024050ff */
[----:B------:R-:W-:Y:S01]  /*7db0*/  @P3 STG.E desc[UR36][R6.64+0x4], R27 ;  /* 0x0000041b06003986 */ /* 0x000fe2000c101924 */
[----:B------:R-:W-:Y:S01]  /*7dc0*/  F2FP.TF32.F32.PACK_B R11, R11 ;  /* 0x0000000bff0b723e */ /* 0x000fe200024050ff */
[-C--:B-1----:R-:W-:Y:S01]  /*7dd0*/  FMUL R13, R34, R154.reuse ;  /* 0x0000009a220d7220 */ /* 0x082fe20000400000 */
[----:B------:R-:W-:Y:S01]  /*7de0*/  ISETP.GT.AND P3, PT, R3, 0x11, PT ;  /* 0x000000110300780c */ /* 0x000fe20003f64270 */
[----:B------:R0:W-:Y:S01]  /*7df0*/  @P1 STG.E desc[UR36][R4.64+0x20], R9 ;  /* 0x0000200904001986 */ /* 0x0001e2000c101924 */
[C---:B------:R-:W-:Y:S01]  /*7e00*/  ISETP.GT.AND P0, PT, R0.reuse, 0x8, P0 ;  /* 0x000000080000780c */ /* 0x040fe20000704270 */
[-C--:B------:R-:W-:Y:S01]  /*7e10*/  FMUL R45, R45, R154.reuse ;  /* 0x0000009a2d2d7220 */ /* 0x080fe20000400000 */
[----:B------:R-:W-:Y:S01]  /*7e20*/  F2FP.TF32.F32.PACK_B R31, R31 ;  /* 0x0000001fff1f723e */ /* 0x000fe200024050ff */
[----:B------:R-:W-:Y:S01]  /*7e30*/  @P2 STG.E desc[UR36][R4.64+0x24], R29 ;  /* 0x0000241d04002986 */ /* 0x000fe2000c101924 */
[----:B------:R-:W-:Y:S01]  /*7e40*/  ISETP.GT.AND P2, PT, R3, 0x10, PT ;  /* 0x000000100300780c */ /* 0x000fe20003f44270 */
[-C--:B------:R-:W-:Y:S01]  /*7e50*/  FMUL R47, R47, R154.reuse ;  /* 0x0000009a2f2f7220 */ /* 0x080fe20000400000 */
[----:B------:R-:W-:Y:S01]  /*7e60*/  F2FP.TF32.F32.PACK_B R33, R33 ;  /* 0x00000021ff21723e */ /* 0x000fe200024050ff */
[----:B------:R1:W-:Y:S01]  /*7e70*/  @P4 STG.E desc[UR36][R6.64+0x20], R11 ;  /* 0x0000200b06004986 */ /* 0x0003e2000c101924 */
[C---:B------:R-:W-:Y:S01]  /*7e80*/  ISETP.GT.AND P1, PT, R0.reuse, RZ, P2 ;  /* 0x000000ff0000720c */ /* 0x040fe20001724270 */
[-C--:B------:R-:W-:Y:S01]  /*7e90*/  FMUL R49, R49, R154.reuse ;  /* 0x0000009a31317220 */ /* 0x080fe20000400000 */
[----:B------:R-:W-:Y:S01]  /*7ea0*/  ISETP.GT.AND P4, PT, R0, RZ, P3 ;  /* 0x000000ff0000720c */ /* 0x000fe20001f84270 */
[-C--:B0-----:R-:W-:Y:S01]  /*7eb0*/  FMUL R9, R32, R154.reuse ;  /* 0x0000009a20097220 */ /* 0x081fe20000400000 */
[----:B------:R-:W-:Y:S01]  /*7ec0*/  ISETP.GT.AND P2, PT, R0, 0x8, P2 ;  /* 0x000000080000780c */ /* 0x000fe20001744270 */
[----:B------:R-:W-:Y:S01]  /*7ed0*/  @P0 STG.E desc[UR36][R6.64+0x24], R31 ;  /* 0x0000241f06000986 */ /* 0x000fe2000c101924 */
[----:B------:R-:W-:Y:S01]  /*7ee0*/  F2FP.TF32.F32.PACK_B R13, R13 ;  /* 0x0000000dff0d723e */ /* 0x000fe200024050ff */
[-C--:B------:R-:W-:Y:S01]  /*7ef0*/  FMUL R51, R51, R154.reuse ;  /* 0x0000009a33337220 */ /* 0x080fe20000400000 */
[----:B------:R-:W-:Y:S01]  /*7f00*/  F2FP.TF32.F32.PACK_B R9, R9 ;  /* 0x00000009ff09723e */ /* 0x000fe200024050ff */
[-C--:B------:R-:W-:Y:S01]  /*7f10*/  FMUL R53, R53, R154.reuse ;  /* 0x0000009a35357220 */ /* 0x080fe20000400000 */
[----:B------:R-:W-:Y:S01]  /*7f20*/  ISETP.GT.AND P0, PT, R3, 0x19, PT ;  /* 0x000000190300780c */ /* 0x000fe20003f04270 */
[-C--:B-1----:R-:W-:Y:S01]  /*7f30*/  FMUL R11, R38, R154.reuse ;  /* 0x0000009a260b7220 */ /* 0x082fe20000400000 */
[C---:B------:R-:W-:Y:S01]  /*7f40*/  ISETP.GT.AND P3, PT, R0.reuse, 0x8, P3 ;  /* 0x000000080000780c */ /* 0x040fe20001f64270 */
[----:B------:R0:W-:Y:S01]  /*7f50*/  @P1 STG.E desc[UR36][R4.64+0x40], R9 ;  /* 0x0000400904001986 */ /* 0x0001e2000c101924 */
[----:B------:R-:W-:Y:S01]  /*7f60*/  F2FP.TF32.F32.PACK_B R35, R35 ;  /* 0x00000023ff23723e */ /* 0x000fe200024050ff */
        /* <DEDUP_REMOVED lines=11> */
[C---:B------:R-:W-:Y:S01]  /*8020*/  ISETP.GT.AND P4, PT, R0.reuse, 0x8, P4 ;  /* 0x000000080000780c */ /* 0x040fe20002784270 */
[----:B------:R-:W-:Y:S01]  /*8030*/  @P3 STG.E desc[UR36][R6.64+0x44], R35 ;  /* 0x0000442306003986 */ /* 0x000fe2000c101924 */
[----:B------:R-:W-:Y:S01]  /*8040*/  ISETP.GT.AND P3, PT, R3, 0x21, PT ;  /* 0x000000210300780c */ /* 0x000fe20003f64270 */
[-C--:B------:R-:W-:Y:S01]  /*8050*/  FMUL R61, R61, R154.reuse ;  /* 0x0000009a3d3d7220 */ /* 0x080fe20000400000 */
[----:B------:R-:W-:Y:S01]  /*8060*/  F2FP.TF32.F32.PACK_B R9, R9 ;  /* 0x00000009ff09723e */ /* 0x000fe200024050ff */
[-C--:B------:R-:W-:Y:S01]  /*8070*/  FMUL R63, R63, R154.reuse ;  /* 0x0000009a3f3f7220 */ /* 0x080fe20000400000 */
[----:B------:R-:W-:Y:S01]  /*8080*/  ISETP.GT.AND P0, PT, R0, 0x8, P0 ;  /* 0x000000080000780c */ /* 0x000fe20000704270 */
[-C--:B-1----:R-:W-:Y:S01]  /*8090*/  FMUL R13, R42, R154.reuse ;  /* 0x0000009a2a0d7220 */ /* 0x082fe20000400000 */
[----:B------:R-:W-:Y:S01]  /*80a0*/  F2FP.TF32.F32.PACK_B R39, R39 ;  /* 0x00000027ff27723e */ /* 0x000fe200024050ff */
        /* <DEDUP_REMOVED lines=147> */
[----:B------:R-:W-:Y:S01]  /*89e0*/  ISETP.GT.AND P3, PT, R0, 0x8, P3 ;  /* 0x000000080000780c */ /* 0x000fe20001f64270 */
[-C--:B------:R-:W-:Y:S01]  /*89f0*/  FMUL R131, R131, R154.reuse ;  /* 0x0000009a83837220 */ /* 0x080fe20000400000 */
[----:B------:R-:W-:Y:S01]  /*8a00*/  F2FP.TF32.F32.PACK_B R9, R9 ;  /* 0x00000009ff09723e */ /* 0x000fe200024050ff */
[-C--:B------:R-:W-:Y:S01]  /*8a10*/  FMUL R133, R133, R154.reuse ;  /* 0x0000009a85857220 */ /* 0x080fe20000400000 */
[----:B------:R-:W-:Y:S01]  /*8a20*/  ISETP.GT.AND P0, PT, R3, 0x59, PT ;  /* 0x000000590300780c */ /* 0x000fe20003f04270 */
        /* <DEDUP_REMOVED lines=25> */
[C---:B------:R-:W-:Y:S01]  /*8bc0*/  ISETP.GT.AND P1, PT, R0.reuse, RZ, P3 ;  /* 0x000000ff0000720c */ /* 0x040fe20001f24270 */
[-C--:B------:R-:W-:Y:S01]  /*8bd0*/  FMUL R145, R145, R154.reuse ;  /* 0x0000009a91917220 */ /* 0x080fe20000400000 */
[C---:B------:R-:W-:Y:S01]  /*8be0*/  ISETP.GT.AND P3, PT, R0.reuse, 0x8, P3 ;  /* 0x000000080000780c */ /* 0x040fe20001f64270 */
[----:B------:R-:W-:Y:S01]  /*8bf0*/  @P2 STG.E desc[UR36][R4.64+0x164], R69 ;  /* 0x0001644504002986 */ /* 0x000fe2000c101924 */
[----:B------:R-:W-:Y:S01]  /*8c00*/  ISETP.GT.AND P2, PT, R3, 0x61, PT ;  /* 0x000000610300780c */ /* 0x000fe20003f44270 */
[-C--:B------:R-:W-:Y:S01]  /*8c10*/  FMUL R147, R147, R154.reuse ;  /* 0x0000009a93937220 */ /* 0x080fe20000400000 */
[----:B------:R-:W-:Y:S01]  /*8c20*/  F2FP.TF32.F32.PACK_B R13, R13 ;  /* 0x0000000dff0d723e */ /* 0x000fe200024050ff */
[----:B------:R1:W-:Y:S01]  /*8c30*/  @P4 STG.E desc[UR36][R6.64+0x160], R11 ;  /* 0x0001600b06004986 */ /* 0x0003e2000c101924 */
[C---:B------:R-:W-:Y:S01]  /*8c40*/  ISETP.GT.AND P4, PT, R0.reuse, RZ, P2 ;  /* 0x000000ff0000720c */ /* 0x040fe20001784270 */
[-C--:B------:R-:W-:Y:S01]  /*8c50*/  FMUL R149, R149, R154.reuse ;  /* 0x0000009a95957220 */ /* 0x080fe20000400000 */
[----:B------:R-:W-:Y:S01]  /*8c60*/  ISETP.GT.AND P2, PT, R0, 0x8, P2 ;  /* 0x000000080000780c */ /* 0x000fe20001744270 */
[-C--:B0-----:R-:W-:Y:S01]  /*8c70*/  FMUL R9, R72, R154.reuse ;  /* 0x0000009a48097220 */ /* 0x081fe20000400000 */
[----:B------:R-:W-:Y:S01]  /*8c80*/  @P0 STG.E desc[UR36][R6.64+0x164], R71 ;  /* 0x0001644706000986 */ /* 0x000fe2000c101924 */
[----:B------:R-:W-:Y:S01]  /*8c90*/  ISETP.GT.AND P0, PT, R3, 0x69, PT ;  /* 0x000000690300780c */ /* 0x000fe20003f04270 */
[----:B------:R-:W-:Y:S01]  /*8ca0*/  FMUL R151, R151, R154 ;  /* 0x0000009a97977220 */ /* 0x000fe20000400000 */
[----:B------:R-:W-:-:S02]  /*8cb0*/  F2FP.TF32.F32.PACK_B R89, R89 ;  /* 0x00000059ff59723e */ /* 0x000fc400024050ff */
[----:B------:R-:W-:Y:S01]  /*8cc0*/  F2FP.TF32.F32.PACK_B R9, R9 ;  /* 0x00000009ff09723e */ /* 0x000fe200024050ff */
[----:B-1----:R-:W-:Y:S01]  /*8cd0*/  FMUL R11, R78, R154 ;  /* 0x0000009a4e0b7220 */ /* 0x002fe20000400000 */
[----:B------:R-:W-:-:S03]  /*8ce0*/  F2FP.TF32.F32.PACK_B R91, R91 ;  /* 0x0000005bff5b723e */ /* 0x000fc600024050ff */
[----:B------:R0:W-:Y:S01]  /*8cf0*/  @P1 STG.E desc[UR36][R4.64+0x180], R9 ;  /* 0x0001800904001986 */ /* 0x0001e2000c101924 */
[C---:B------:R-:W-:Y:S02]  /*8d00*/  ISETP.GT.AND P1, PT, R3.reuse, 0x68, PT ;  /* 0x000000680300780c */ /* 0x040fe40003f24270 */
[----:B------:R-:W-:Y:S01]  /*8d10*/  F2FP.TF32.F32.PACK_B R11, R11 ;  /* 0x0000000bff0b723e */ /* 0x000fe200024050ff */
[----:B------:R-:W-:Y:S01]  /*8d20*/  @P4 STG.E desc[UR36][R4.64+0x184], R73 ;  /* 0x0001844904004986 */ /* 0x000fe2000c101924 */
[C---:B------:R-:W-:Y:S02]  /*8d30*/  ISETP.GT.AND P4, PT, R0.reuse, RZ, P1 ;  /* 0x000000ff0000720c */ /* 0x040fe40000f84270 */
[C---:B------:R-:W-:Y:S01]  /*8d40*/  ISETP.GT.AND P1, PT, R0.reuse, 0x8, P1 ;  /* 0x000000080000780c */ /* 0x040fe20000f24270 */
[----:B------:R1:W-:Y:S01]  /*8d50*/  @P3 STG.E desc[UR36][R6.64+0x180], R13 ;  /* 0x0001800d06003986 */ /* 0x0003e2000c101924 */
[----:B------:R-:W-:Y:S02]  /*8d60*/  ISETP.GT.AND P3, PT, R0, RZ, P0 ;  /* 0x000000ff0000720c */ /* 0x000fe40000764270 */
[----:B------:R-:W-:Y:S01]  /*8d70*/  F2FP.TF32.F32.PACK_B R93, R93 ;  /* 0x0000005dff5d723e */ /* 0x000fe200024050ff */
[----:B0-----:R-:W-:Y:S01]  /*8d80*/  FMUL R9, R76, R154 ;  /* 0x0000009a4c097220 */ /* 0x001fe20000400000 */
[----:B------:R-:W-:Y:S01]  /*8d90*/  @P2 STG.E desc[UR36][R6.64+0x184], R75 ;  /* 0x0001844b06002986 */ /* 0x000fe2000c101924 */
[----:B------:R-:W-:-:S02]  /*8da0*/  ISETP.GT.AND P2, PT, R3, 0x70, PT ;  /* 0x000000700300780c */ /* 0x000fc40003f44270 */
[----:B------:R-:W-:Y:S02]  /*8db0*/  F2FP.TF32.F32.PACK_B R95, R95 ;  /* 0x0000005fff5f723e */ /* 0x000fe400024050ff */
[----:B------:R-:W-:Y:S01]  /*8dc0*/  F2FP.TF32.F32.PACK_B R9, R9 ;  /* 0x00000009ff09723e */ /* 0x000fe200024050ff */
[----:B-1----:R-:W-:Y:S01]  /*8dd0*/  FMUL R13, R82, R154 ;  /* 0x0000009a520d7220 */ /* 0x002fe20000400000 */
[----:B------:R-:W-:-:S03]  /*8de0*/  F2FP.TF32.F32.PACK_B R97, R97 ;  /* 0x00000061ff61723e */ /* 0x000fc600024050ff */
[----:B------:R0:W-:Y:S01]  /*8df0*/  @P4 STG.E desc[UR36][R4.64+0x1a0], R9 ;  /* 0x0001a00904004986 */ /* 0x0001e2000c101924 */
[C---:B------:R-:W-:Y:S02]  /*8e00*/  ISETP.GT.AND P4, PT, R0.reuse, RZ, P2 ;  /* 0x000000ff0000720c */ /* 0x040fe40001784270 */
[C---:B------:R-:W-:Y:S01]  /*8e10*/  ISETP.GT.AND P2, PT, R0.reuse, 0x8, P2 ;  /* 0x000000080000780c */ /* 0x040fe20001744270 */
[----:B------:R-:W-:Y:S01]  /*8e20*/  @P3 STG.E desc[UR36][R4.64+0x1a4], R77 ;  /* 0x0001a44d04003986 */ /* 0x000fe2000c101924 */
[C---:B------:R-:W-:Y:S02]  /*8e30*/  ISETP.GT.AND P3, PT, R0.reuse, 0x8, P0 ;  /* 0x000000080000780c */ /* 0x040fe40000764270 */
[----:B------:R-:W-:Y:S01]  /*8e40*/  ISETP.GT.AND P0, PT, R3, 0x71, PT ;  /* 0x000000710300780c */ /* 0x000fe20003f04270 */
[----:B------:R1:W-:Y:S01]  /*8e50*/  @P1 STG.E desc[UR36][R6.64+0x1a0], R11 ;  /* 0x0001a00b06001986 */ /* 0x0003e2000c101924 */
[----:B------:R-:W-:Y:S02]  /*8e60*/  F2FP.TF32.F32.PACK_B R13, R13 ;  /* 0x0000000dff0d723e */ /* 0x000fe400024050ff */
[----:B------:R-:W-:Y:S01]  /*8e70*/  ISETP.GT.AND P1, PT, R0, RZ, P0 ;  /* 0x000000ff0000720c */ /* 0x000fe20000724270 */
[----:B0-----:R-:W-:Y:S01]  /*8e80*/  FMUL R9, R80, R154 ;  /* 0x0000009a50097220 */ /* 0x001fe20000400000 */
[----:B------:R-:W-:-:S02]  /*8e90*/  F2FP.TF32.F32.PACK_B R99, R99 ;  /* 0x00000063ff63723e */ /* 0x000fc400024050ff */
[----:B------:R-:W-:Y:S02]  /*8ea0*/  F2FP.TF32.F32.PACK_B R101, R101 ;  /* 0x00000065ff65723e */ /* 0x000fe400024050ff */
[----:B------:R-:W-:Y:S01]  /*8eb0*/  F2FP.TF32.F32.PACK_B R9, R9 ;  /* 0x00000009ff09723e */ /* 0x000fe200024050ff */
[----:B------:R-:W-:Y:S01]  /*8ec0*/  @P3 STG.E desc[UR36][R6.64+0x1a4], R79 ;  /* 0x0001a44f06003986 */ /* 0x000fe2000c101924 */
[----:B------:R-:W-:Y:S01]  /*8ed0*/  ISETP.GT.AND P3, PT, R0, 0x8, P0 ;  /* 0x000000080000780c */ /* 0x000fe20000764270 */
[----:B-1----:R-:W-:Y:S01]  /*8ee0*/  FMUL R11, R86, R154 ;  /* 0x0000009a560b7220 */ /* 0x002fe20000400000 */
[C---:B------:R-:W-:Y:S01]  /*8ef0*/  ISETP.GT.AND P0, PT, R3.reuse, 0x79, PT ;  /* 0x000000790300780c */ /* 0x040fe20003f04270 */
[----:B------:R0:W-:Y:S01]  /*8f00*/  @P4 STG.E desc[UR36][R4.64+0x1c0], R9 ;  /* 0x0001c00904004986 */ /* 0x0001e2000c101924 */
[----:B------:R-:W-:Y:S02]  /*8f10*/  F2FP.TF32.F32.PACK_B R103, R103 ;  /* 0x00000067ff67723e */ /* 0x000fe400024050ff */
[----:B------:R-:W-:Y:S01]  /*8f20*/  F2FP.TF32.F32.PACK_B R11, R11 ;  /* 0x0000000bff0b723e */ /* 0x000fe200024050ff */
[----:B------:R-:W-:Y:S01]  /*8f30*/  @P1 STG.E desc[UR36][R4.64+0x1c4], R81 ;  /* 0x0001c45104001986 */ /* 0x000fe2000c101924 */
[----:B------:R-:W-:-:S02]  /*8f40*/  ISETP.GT.AND P1, PT, R3, 0x78, PT ;  /* 0x000000780300780c */ /* 0x000fc40003f24270 */
[----:B------:R-:W-:Y:S01]  /*8f50*/  F2FP.TF32.F32.PACK_B R105, R105 ;  /* 0x00000069ff69723e */ /* 0x000fe200024050ff */
[----:B------:R1:W-:Y:S01]  /*8f60*/  @P2 STG.E desc[UR36][R6.64+0x1c0], R13 ;  /* 0x0001c00d06002986 */ /* 0x0003e2000c101924 */
[C---:B------:R-:W-:Y:S02]  /*8f70*/  ISETP.GT.AND P4, PT, R0.reuse, RZ, P1 ;  /* 0x000000ff0000720c */ /* 0x040fe40000f84270 */
[----:B------:R-:W-:Y:S01]  /*8f80*/  ISETP.GT.AND P2, PT, R0, RZ, P0 ;  /* 0x000000ff0000720c */ /* 0x000fe20000744270 */
[----:B0-----:R-:W-:Y:S01]  /*8f90*/  FMUL R9, R84, R154 ;  /* 0x0000009a54097220 */ /* 0x001fe20000400000 */
[C---:B------:R-:W-:Y:S01]  /*8fa0*/  ISETP.GT.AND P1, PT, R0.reuse, 0x8, P1 ;  /* 0x000000080000780c */ /* 0x040fe20000f24270 */
[----:B------:R-:W-:Y:S01]  /*8fb0*/  @P3 STG.E desc[UR36][R6.64+0x1c4], R83 ;  /* 0x0001c45306003986 */ /* 0x000fe2000c101924 */
[----:B------:R-:W-:Y:S02]  /*8fc0*/  ISETP.GT.AND P3, PT, R0, 0x8, P0 ;  /* 0x000000080000780c */ /* 0x000fe40000764270 */
[----:B------:R-:W-:-:S02]  /*8fd0*/  F2FP.TF32.F32.PACK_B R9, R9 ;  /* 0x00000009ff09723e */ /* 0x000fc400024050ff */
[C---:B------:R-:W-:Y:S01]  /*8fe0*/  ISETP.GT.AND P0, PT, R3.reuse, 0x81, PT ;  /* 0x000000810300780c */ /* 0x040fe20003f04270 */
[----:B-1----:R-:W-:Y:S01]  /*8ff0*/  FMUL R13, R90, R154 ;  /* 0x0000009a5a0d7220 */ /* 0x002fe20000400000 */
[----:B------:R-:W-:Y:S01]  /*9000*/  F2FP.TF32.F32.PACK_B R107, R107 ;  /* 0x0000006bff6b723e */ /* 0x000fe200024050ff */
[----:B------:R0:W-:Y:S01]  /*9010*/  @P4 STG.E desc[UR36][R4.64+0x1e0], R9 ;  /* 0x0001e00904004986 */ /* 0x0001e2000c101924 */
[----:B------:R-:W-:Y:S02]  /*9020*/  F2FP.TF32.F32.PACK_B R109, R109 ;  /* 0x0000006dff6d723e */ /* 0x000fe400024050ff */
[----:B------:R-:W-:Y:S01]  /*9030*/  F2FP.TF32.F32.PACK_B R13, R13 ;  /* 0x0000000dff0d723e */ /* 0x000fe200024050ff */
[----:B------:R-:W-:Y:S01]  /*9040*/  @P2 STG.E desc[UR36][R4.64+0x1e4], R85 ;  /* 0x0001e45504002986 */ /* 0x000fe2000c101924 */
[----:B------:R-:W-:Y:S02]  /*9050*/  ISETP.GT.AND P2, PT, R3, 0x80, PT ;  /* 0x000000800300780c */ /* 0x000fe40003f44270 */
[----:B------:R-:W-:Y:S01]  /*9060*/  F2FP.TF32.F32.PACK_B R111, R111 ;  /* 0x0000006fff6f723e */ /* 0x000fe200024050ff */
[----:B------:R1:W-:Y:S01]  /*9070*/  @P1 STG.E desc[UR36][R6.64+0x1e0], R11 ;  /* 0x0001e00b06001986 */ /* 0x0003e2000c101924 */
[----:B------:R-:W-:-:S02]  /*9080*/  ISETP.GT.AND P4, PT, R0, RZ, P2 ;  /* 0x000000ff0000720c */ /* 0x000fc40001784270 */
[----:B------:R-:W-:Y:S01]  /*9090*/  ISETP.GT.AND P1, PT, R0, RZ, P0 ;  /* 0x000000ff0000720c */ /* 0x000fe20000724270 */
[-C--:B0-----:R-:W-:Y:S01]  /*90a0*/  FMUL R9, R88, R154.reuse ;  /* 0x0000009a58097220 */ /* 0x081fe20000400000 */
[C---:B------:R-:W-:Y:S01]  /*90b0*/  ISETP.GT.AND P2, PT, R0.reuse, 0x8, P2 ;  /* 0x000000080000780c */ /* 0x040fe20001744270 */
[----:B------:R-:W-:Y:S01]  /*90c0*/  @P3 STG.E desc[UR36][R6.64+0x1e4], R87 ;  /* 0x0001e45706003986 */ /* 0x000fe2000c101924 */
[----:B------:R-:W-:Y:S02]  /*90d0*/  ISETP.GT.AND P3, PT, R0, 0x8, P0 ;  /* 0x000000080000780c */ /* 0x000fe40000764270 */
[----:B------:R-:W-:Y:S02]  /*90e0*/  F2FP.TF32.F32.PACK_B R9, R9 ;  /* 0x00000009ff09723e */ /* 0x000fe400024050ff */
[----:B------:R-:W-:Y:S01]  /*90f0*/  ISETP.GT.AND P0, PT, R3, 0x89, PT ;  /* 0x000000890300780c */ /* 0x000fe20003f04270 */
[----:B-1----:R-:W-:Y:S01]  /*9100*/  FMUL R11, R94, R154 ;  /* 0x0000009a5e0b7220 */ /* 0x002fe20000400000 */
[----:B------:R-:W-:Y:S01]  /*9110*/  F2FP.TF32.F32.PACK_B R113, R113 ;  /* 0x00000071ff71723e */ /* 0x000fe200024050ff */
[----:B------:R0:W-:Y:S01]  /*9120*/  @P4 STG.E desc[UR36][R4.64+0x200], R9 ;  /* 0x0002000904004986 */ /* 0x0001e2000c101924 */
[----:B------:R-:W-:-:S02]  /*9130*/  F2FP.TF32.F32.PACK_B R115, R115 ;  /* 0x00000073ff73723e */ /* 0x000fc400024050ff */
[----:B------:R-:W-:Y:S01]  /*9140*/  F2FP.TF32.F32.PACK_B R11, R11 ;  /* 0x0000000bff0b723e */ /* 0x000fe200024050ff */
[----:B------:R-:W-:Y:S01]  /*9150*/  @P1 STG.E desc[UR36][R4.64+0x204], R89 ;  /* 0x0002045904001986 */ /* 0x000fe2000c101924 */
[----:B------:R-:W-:Y:S02]  /*9160*/  ISETP.GT.AND P1, PT, R3, 0x88, PT ;  /* 0x000000880300780c */ /* 0x000fe40003f24270 */
[----:B------:R-:W-:Y:S01]  /*9170*/  F2FP.TF32.F32.PACK_B R117, R117 ;  /* 0x00000075ff75723e */ /* 0x000fe200024050ff */
[----:B------:R1:W-:Y:S01]  /*9180*/  @P2 STG.E desc[UR36][R6.64+0x200], R13 ;  /* 0x0002000d06002986 */ /* 0x0003e2000c101924 */
[C---:B------:R-:W-:Y:S02]  /*9190*/  ISETP.GT.AND P4, PT, R0.reuse, RZ, P1 ;  /* 0x000000ff0000720c */ /* 0x040fe40000f84270 */
[----:B------:R-:W-:Y:S01]  /*91a0*/  ISETP.GT.AND P2, PT, R0, RZ, P0 ;  /* 0x000000ff0000720c */ /* 0x000fe20000744270 */
[----:B0-----:R-:W-:Y:S01]  /*91b0*/  FMUL R9, R92, R154 ;  /* 0x0000009a5c097220 */ /* 0x001fe20000400000 */
[C---:B------:R-:W-:Y:S01]  /*91c0*/  ISETP.GT.AND P1, PT, R0.reuse, 0x8, P1 ;  /* 0x000000080000780c */ /* 0x040fe20000f24270 */
[----:B------:R-:W-:Y:S01]  /*91d0*/  @P3 STG.E desc[UR36][R6.64+0x204], R91 ;  /* 0x0002045b06003986 */ /* 0x000fe2000c101924 */
[----:B------:R-:W-:-:S02]  /*91e0*/  ISETP.GT.AND P3, PT, R0, 0x8, P0 ;  /* 0x000000080000780c */ /* 0x000fc40000764270 */
[----:B------:R-:W-:Y:S02]  /*91f0*/  F2FP.TF32.F32.PACK_B R9, R9 ;  /* 0x00000009ff09723e */ /* 0x000fe400024050ff */
[C---:B------:R-:W-:Y:S01]  /*9200*/  ISETP.GT.AND P0, PT, R3.reuse, 0x91, PT ;  /* 0x000000910300780c */ /* 0x040fe20003f04270 */
[----:B-1----:R-:W-:Y:S01]  /*9210*/  FMUL R13, R98, R154 ;  /* 0x0000009a620d7220 */ /* 0x002fe20000400000 */
[----:B------:R-:W-:Y:S01]  /*9220*/  F2FP.TF32.F32.PACK_B R119, R119 ;  /* 0x00000077ff77723e */ /* 0x000fe200024050ff */
        /* <DEDUP_REMOVED lines=89> */
[----:B------:R-:W-:-:S03]  /*97c0*/  ISETP.GT.AND P1, PT, R3, 0xb8, PT ;  /* 0x000000b80300780c */ /* 0x000fc60003f24270 */
[----:B------:R1:W-:Y:S01]  /*97d0*/  @P2 STG.E desc[UR36][R6.64+0x2c0], R13 ;  /* 0x0002c00d06002986 */ /* 0x0003e2000c101924 */
[C---:B------:R-:W-:Y:S02]  /*97e0*/  ISETP.GT.AND P4, PT, R0.reuse, RZ, P1 ;  /* 0x000000ff0000720c */ /* 0x040fe40000f84270 */
[----:B------:R-:W-:Y:S01]  /*97f0*/  ISETP.GT.AND P2, PT, R0, RZ, P0 ;  /* 0x000000ff0000720c */ /* 0x000fe20000744270 */
[-C--:B0-----:R-:W-:Y:S01]  /*9800*/  FMUL R9, R116, R154.reuse ;  /* 0x0000009a74097220 */ /* 0x081fe20000400000 */
[C---:B------:R-:W-:Y:S01]  /*9810*/  ISETP.GT.AND P1, PT, R0.reuse, 0x8, P1 ;  /* 0x000000080000780c */ /* 0x040fe20000f24270 */
[----:B------:R-:W-:Y:S01]  /*9820*/  @P3 STG.E desc[UR36][R6.64+0x2c4], R115 ;  /* 0x0002c47306003986 */ /* 0x000fe2000c101924 */
[----:B------:R-:W-:Y:S02]  /*9830*/  ISETP.GT.AND P3, PT, R0, 0x8, P0 ;  /* 0x000000080000780c */ /* 0x000fe40000764270 */
[----:B------:R-:W-:Y:S02]  /*9840*/  F2FP.TF32.F32.PACK_B R9, R9 ;  /* 0x00000009ff09723e */ /* 0x000fe400024050ff */
[----:B------:R-:W-:Y:S01]  /*9850*/  ISETP.GT.AND P0, PT, R3, 0xc1, PT ;  /* 0x000000c10300780c */ /* 0x000fe20003f04270 */
[----:B-1----:R-:W-:-:S02]  /*9860*/  FMUL R13, R122, R154 ;  /* 0x0000009a7a0d7220 */ /* 0x002fc40000400000 */
[----:B------:R0:W-:Y:S03]  /*9870*/  @P4 STG.E desc[UR36][R4.64+0x2e0], R9 ;  /* 0x0002e00904004986 */ /* 0x0001e6000c101924 */
        /* <DEDUP_REMOVED lines=93> */
[----:B------:R-:W-:Y:S02]  /*9e50*/  ISETP.GT.AND P0, PT, R3, 0xf9, PT ;  /* 0x000000f90300780c */ /* 0x000fe40003f04270 */
[----:B------:R-:W-:Y:S02]  /*9e60*/  F2FP.TF32.F32.PACK_B R9, R9 ;  /* 0x00000009ff09723e */ /* 0x000fe400024050ff */
[----:B------:R-:W-:Y:S01]  /*9e70*/  ISETP.GT.AND P3, PT, R0, 0x8, P3 ;  /* 0x000000080000780c */ /* 0x000fe20001f64270 */
[----:B-1----:R-:W-:-:S02]  /*9e80*/  FMUL R11, R150, R154 ;  /* 0x0000009a960b7220 */ /* 0x002fc40000400000 */
[----:B------:R-:W-:Y:S01]  /*9e90*/  @P4 STG.E desc[UR36][R4.64+0x3c0], R13 ;  /* 0x0003c00d04004986 */ /* 0x000fe2000c101924 */
[----:B------:R-:W-:Y:S01]  /*9ea0*/  ISETP.GT.AND P4, PT, R3, 0xf8, PT ;  /* 0x000000f80300780c */ /* 0x000fe20003f84270 */
[----:B------:R-:W-:Y:S01]  /*9eb0*/  FMUL R3, R148, R154 ;  /* 0x0000009a94037220 */ /* 0x000fe20000400000 */
[----:B------:R-:W-:Y:S01]  /*9ec0*/  F2FP.TF32.F32.PACK_B R11, R11 ;  /* 0x0000000bff0b723e */ /* 0x000fe200024050ff */
[----:B------:R-:W-:Y:S01]  /*9ed0*/  @P1 STG.E desc[UR36][R4.64+0x3c4], R145 ;  /* 0x0003c49104001986 */ /* 0x000fe2000c101924 */
[C---:B------:R-:W-:Y:S02]  /*9ee0*/  ISETP.GT.AND P1, PT, R0.reuse, RZ, P0 ;  /* 0x000000ff0000720c */ /* 0x040fe40000724270 */
[C---:B------:R-:W-:Y:S01]  /*9ef0*/  ISETP.GT.AND P0, PT, R0.reuse, 0x8, P0 ;  /* 0x000000080000780c */ /* 0x040fe20000704270 */
[----:B------:R-:W-:Y:S01]  /*9f00*/  @P2 STG.E desc[UR36][R6.64+0x3c0], R9 ;  /* 0x0003c00906002986 */ /* 0x000fe2000c101924 */
[C---:B------:R-:W-:Y:S02]  /*9f10*/  ISETP.GT.AND P2, PT, R0.reuse, RZ, P4 ;  /* 0x000000ff0000720c */ /* 0x040fe40002744270 */
[----:B------:R-:W-:Y:S01]  /*9f20*/  ISETP.GT.AND P4, PT, R0, 0x8, P4 ;  /* 0x000000080000780c */ /* 0x000fe20002784270 */
[----:B------:R-:W-:Y:S01]  /*9f30*/  @P3 STG.E desc[UR36][R6.64+0x3c4], R147 ;  /* 0x0003c49306003986 */ /* 0x000fe2000c101924 */
[----:B------:R-:W-:-:S09]  /*9f40*/  F2FP.TF32.F32.PACK_B R3, R3 ;  /* 0x00000003ff03723e */ /* 0x000fd200024050ff */
[----:B------:R-:W-:Y:S04]  /*9f50*/  @P2 STG.E desc[UR36][R4.64+0x3e0], R3 ;  /* 0x0003e00304002986 */ /* 0x000fe8000c101924 */
[----:B------:R0:W-:Y:S02]  /*9f60*/  @P1 STG.E desc[UR36][R4.64+0x3e4], R149 ;  /* 0x0003e49504001986 */ /* 0x0001e4000c101924 */
[----:B0-----:R-:W-:Y:S02]  /*9f70*/  @P4 IMAD.MOV.U32 R4, RZ, RZ, R6 ;  /* 0x000000ffff044224 */ /* 0x001fe400078e0006 */
[----:B------:R-:W-:-:S05]  /*9f80*/  @P4 IMAD.MOV.U32 R5, RZ, RZ, R7 ;  /* 0x000000ffff054224 */ /* 0x000fca00078e0007 */
[----:B------:R0:W-:Y:S04]  /*9f90*/  @P4 STG.E desc[UR36][R4.64+0x3e0], R11 ;  /* 0x0003e00b04004986 */ /* 0x0001e8000c101924 */
[----:B------:R0:W-:Y:S02]  /*9fa0*/  @P0 STG.E desc[UR36][R6.64+0x3e4], R151 ;  /* 0x0003e49706000986 */ /* 0x0001e4000c101924 */
.L_x_288:
[----:B------:R-:W-:Y:S05]  /*9fb0*/  BSYNC B0 ;  /* 0x0000000000007941 */ /* 0x000fea0003800000 */
.L_x_34:
[----:B------:R-:W-:Y:S01]  /*9fc0*/  ULDC UR4, c[0x0][0xc] ;  /* 0x0000030000047ab9 */ /* 0x000fe20000000800 */
[----:B------:R-:W-:Y:S01]  /*9fd0*/  ULDC UR5, c[0x0][0x10] ;  /* 0x0000040000057ab9 */ /* 0x000fe20000000800 */
[----:B0-----:R-:W0:Y:S01]  /*9fe0*/  LDC R3, c[0x0][0x14] ;  /* 0x00000500ff037b82 */ /* 0x001e220000000800 */
[----:B------:R-:W-:Y:S01]  /*9ff0*/  UIMAD.WIDE.U32 UR4, UR4, UR5, URZ ;  /* 0x00000005040472a5 */ /* 0x000fe2000f8e003f */
[----:B------:R-:W-:Y:S01]  /*a000*/  PRMT R0, RZ, 0x7610, R0 ;  /* 0x00007610ff007816 */ /* 0x000fe20000000000 */
[----:B-----5:R-:W-:Y:S02]  /*a010*/  IMAD.MOV.U32 R152, RZ, RZ, -0x1 ;  /* 0xffffffffff987424 */ /* 0x020fe400078e00ff */
[----:B------:R-:W-:Y:S02]  /*a020*/  IMAD.MOV.U32 R23, RZ, RZ, -0x1 ;  /* 0xffffffffff177424 */ /* 0x000fe400078e00ff */
[----:B0-----:R-:W-:-:S04]  /*a030*/  IMAD.WIDE.U32 R16, R3, UR4, R16 ;  /* 0x0000000403107c25 */ /* 0x001fc8000f8e0010 */
[----:B------:R-:W-:Y:S01]  /*a040*/  IMAD R3, R3, UR5, RZ ;  /* 0x0000000503037c24 */ /* 0x000fe2000f8e02ff */
[----:B------:R-:W-:Y:S02]  /*a050*/  ULDC.64 UR4, c[0x0][0x650] ;  /* 0x0001940000047ab9 */ /* 0x000fe40000000a00 */
[----:B------:R-:W-:Y:S01]  /*a060*/  ISETP.GE.U32.AND P0, PT, R16, UR4, PT ;  /* 0x0000000410007c0c */ /* 0x000fe2000bf06070 */
[----:B------:R-:W-:-:S05]  /*a070*/  IMAD.IADD R17, R17, 0x1, R3 ;  /* 0x0000000111117824 */ /* 0x000fca00078e0203 */
[----:B------:R-:W-:-:S13]  /*a080*/  ISETP.GE.U32.AND.EX P0, PT, R17, UR5, PT, P0 ;  /* 0x0000000511007c0c */ /* 0x000fda000bf06100 */
[----:B------:R-:W-:Y:S05]  /*a090*/  @P0 BRA `(.L_x_289) ;  /* 0x0000000400640947 */ /* 0x000fea0003800000 */
[----:B------:R-:W0:Y:S01]  /*a0a0*/  S2R R12, SR_CTAID.X ;  /* 0x00000000000c7919 */ /* 0x000e220000002500 */
[----:B----4-:R-:W4:Y:S01]  /*a0b0*/  LDC.64 R10, c[0x0][0x628] ;  /* 0x00018a00ff0a7b82 */ /* 0x010f220000000a00 */
[----:B------:R-:W-:Y:S01]  /*a0c0*/  ULDC UR4, c[0x0][0x150] ;  /* 0x0000540000047ab9 */ /* 0x000fe20000000800 */
[----:B-123--:R-:W-:Y:S01]  /*a0d0*/  IMAD.MOV.U32 R8, RZ, RZ, R16 ;  /* 0x000000ffff087224 */ /* 0x00efe200078e0010 */
[----:B------:R-:W1:Y:S01]  /*a0e0*/  S2R R24, SR_CTAID.Y ;  /* 0x0000000000187919 */ /* 0x000e620000002600 */
[----:B------:R-:W-:-:S04]  /*a0f0*/  IMAD.MOV.U32 R9, RZ, RZ, R17 ;  /* 0x000000ffff097224 */ /* 0x000fc800078e0011 */
[----:B------:R-:W2:Y:S08]  /*a100*/  LDC R21, c[0x0][0x144] ;  /* 0x00005100ff157b82 */ /* 0x000eb00000000800 */
[----:B------:R-:W3:Y:S08]  /*a110*/  LDC R0, c[0x0][0x630] ;  /* 0x00018c00ff007b82 */ /* 0x000ef00000000800 */
[----:B------:R-:W1:Y:S01]  /*a120*/  LDC.64 R14, c[0x0][0x620] ;  /* 0x00018800ff0e7b82 */ /* 0x000e620000000a00 */
[----:B----4-:R-:W-:-:S04]  /*a130*/  ISETP.NE.U32.AND P0, PT, R10, RZ, PT ;  /* 0x000000ff0a00720c */ /* 0x010fc80003f05070 */
[----:B------:R-:W-:Y:S02]  /*a140*/  ISETP.NE.AND.EX P0, PT, R11, RZ, PT, P0 ;  /* 0x000000ff0b00720c */ /* 0x000fe40003f05300 */
[----:B0-----:R-:W-:-:S05]  /*a150*/  I2FP.F32.U32 R3, R12 ;  /* 0x0000000c00037245 */ /* 0x001fca0000201000 */
[----:B------:R-:W-:-:S04]  /*a160*/  FMUL R3, R3, UR4 ;  /* 0x0000000403037c20 */ /* 0x000fc80008400000 */
[----:B------:R0:W4:Y:S02]  /*a170*/  F2I.U32.TRUNC.NTZ R20, R3 ;  /* 0x0000000300147305 */ /* 0x000124000020f000 */
[----:B--23--:R-:W-:Y:S05]  /*a180*/  @!P0 BRA `(.L_x_290) ;  /* 0x0000000000288947 */ /* 0x00cfea0003800000 */
[----:B0-----:R-:W0:Y:S02]  /*a190*/  LDC R3, c[0x0][0x634] ;  /* 0x00018d00ff037b82 */ /* 0x001e240000000800 */
        /* <DEDUP_REMOVED lines=9> */
.L_x_290:
[----:B------:R-:W2:Y:S01]  /*a230*/  LDC.64 R30, c[0x0][0x640] ;  /* 0x00019000ff1e7b82 */ /* 0x000ea20000000a00 */
[-CC-:B------:R-:W-:Y:S01]  /*a240*/  SHF.R.U64 R23, R8, R0.reuse, R9.reuse ;  /* 0x0000000008177219 */ /* 0x180fe20000001209 */
[----:B----4-:R-:W-:Y:S01]  /*a250*/  IMAD.MOV R20, RZ, RZ, -R20 ;  /* 0x000000ffff147224 */ /* 0x010fe200078e0a14 */
[----:B------:R-:W-:Y:S01]  /*a260*/  SHF.R.U32.HI R0, RZ, R0, R9 ;  /* 0x00000000ff007219 */ /* 0x000fe20000011609 */
[----:B------:R-:W-:Y:S01]  /*a270*/  ULDC UR4, c[0x0][0x154] ;  /* 0x0000550000047ab9 */ /* 0x000fe20000000800 */
[----:B0-----:R-:W-:Y:S01]  /*a280*/  IADD3 R3, P0, RZ, -R23, RZ ;  /* 0x80000017ff037210 */ /* 0x001fe20007f1e0ff */
[----:B------:R-:W-:Y:S02]  /*a290*/  IMAD R26, R21, R20, R12 ;  /* 0x00000014151a7224 */ /* 0x000fe400078e020c */
[----:B------:R-:W0:Y:S01]  /*a2a0*/  LDC R6, c[0x0][0x618] ;  /* 0x00018600ff067b82 */ /* 0x000e220000000800 */
[----:B------:R-:W-:Y:S02]  /*a2b0*/  IMAD.MOV.U32 R7, RZ, RZ, 0x1 ;  /* 0x00000001ff077424 */ /* 0x000fe400078e00ff */
[----:B------:R-:W-:-:S04]  /*a2c0*/  IMAD.X R5, RZ, RZ, ~R0, P0 ;  /* 0x000000ffff057224 */ /* 0x000fc800000e0e00 */
[-C--:B-1----:R-:W-:Y:S01]  /*a2d0*/  IMAD R0, R5, R14.reuse, RZ ;  /* 0x0000000e05007224 */ /* 0x082fe200078e02ff */
[----:B------:R-:W1:Y:S01]  /*a2e0*/  LDC R8, c[0x0][0x608] ;  /* 0x00018200ff087b82 */ /* 0x000e620000000800 */
[----:B------:R-:W-:-:S04]  /*a2f0*/  IMAD.WIDE.U32 R4, R3, R14, R16 ;  /* 0x0000000e03047225 */ /* 0x000fc800078e0010 */
[----:B------:R-:W-:Y:S01]  /*a300*/  IMAD R3, R3, R15, R0 ;  /* 0x0000000f03037224 */ /* 0x000fe200078e0200 */
[----:B------:R-:W-:Y:S02]  /*a310*/  I2FP.F32.U32 R0, R24 ;  /* 0x0000001800007245 */ /* 0x000fe40000201000 */
[----:B------:R-:W3:Y:S01]  /*a320*/  LDC R28, c[0x0][0x658] ;  /* 0x00019600ff1c7b82 */ /* 0x000ee20000000800 */
[----:B------:R-:W-:Y:S01]  /*a330*/  IMAD.IADD R3, R5, 0x1, R3 ;  /* 0x0000000105037824 */ /* 0x000fe200078e0203 */
[----:B--2---:R-:W-:Y:S01]  /*a340*/  ISETP.NE.U32.AND P0, PT, R30, RZ, PT ;  /* 0x000000ff1e00720c */ /* 0x004fe20003f05070 */
[----:B------:R-:W-:Y:S01]  /*a350*/  FMUL R0, R0, UR4 ;  /* 0x0000000400007c20 */ /* 0x000fe20008400000 */
[----:B------:R-:W-:Y:S02]  /*a360*/  IMAD.MOV.U32 R5, RZ, RZ, -0x1 ;  /* 0xffffffffff057424 */ /* 0x000fe400078e00ff */
[----:B------:R-:W-:Y:S01]  /*a370*/  ISETP.NE.AND.EX P0, PT, R31, RZ, PT, P0 ;  /* 0x000000ff1f00720c */ /* 0x000fe20003f05300 */
[----:B------:R2:W4:Y:S01]  /*a380*/  F2I.U32.TRUNC.NTZ R13, R0 ;  /* 0x00000000000d7305 */ /* 0x000522000020f000 */
[----:B------:R-:W2:Y:S01]  /*a390*/  LDC R15, c[0x0][0x148] ;  /* 0x00005200ff0f7b82 */ /* 0x000ea20000000800 */
[----:B0-----:R-:W-:-:S02]  /*a3a0*/  SHF.R.U64 R12, R4, R6, R3 ;  /* 0x00000006040c7219 */ /* 0x001fc40000001203 */
[----:B------:R-:W-:-:S05]  /*a3b0*/  SHF.R.U32.HI R3, RZ, R6, R3 ;  /* 0x00000006ff037219 */ /* 0x000fca0000011603 */
[----:B------:R-:W0:Y:S01]  /*a3c0*/  LDC R20, c[0x0][0x600] ;  /* 0x00018000ff147b82 */ /* 0x000e220000000800 */
[-CC-:B-1----:R-:W-:Y:S02]  /*a3d0*/  SHF.R.U64 R10, R12, R8.reuse, R3.reuse ;  /* 0x000000080c0a7219 */ /* 0x182fe40000001203 */
[----:B------:R-:W-:-:S05]  /*a3e0*/  SHF.R.U32.HI R3, RZ, R8, R3 ;  /* 0x00000008ff037219 */ /* 0x000fca0000011603 */
[----:B------:R-:W1:Y:S01]  /*a3f0*/  LDC R21, c[0x0][0x648] ;  /* 0x00019200ff157b82 */ /* 0x000e620000000800 */
[-C--:B---3--:R-:W-:Y:S02]  /*a400*/  SHF.L.U32 R4, R5, R28.reuse, RZ ;  /* 0x0000001c05047219 */ /* 0x088fe400000006ff */
[-CC-:B------:R-:W-:Y:S02]  /*a410*/  SHF.R.U64 R14, R10, R28.reuse, R3.reuse ;  /* 0x0000001c0a0e7219 */ /* 0x180fe40000001203 */
[----:B------:R-:W-:Y:S02]  /*a420*/  SHF.R.U32.HI R5, RZ, R28, R3 ;  /* 0x0000001cff057219 */ /* 0x000fe40000011603 */
[----:B------:R-:W-:Y:S01]  /*a430*/  LOP3.LUT R153, RZ, R4, RZ, 0x33, !PT ;  /* 0x00000004ff997212 */ /* 0x000fe200078e33ff */
[----:B------:R-:W3:Y:S01]  /*a440*/  LDC R25, c[0x0][0x638] ;  /* 0x00018e00ff197b82 */ /* 0x000ee20000000800 */
[----:B------:R-:W-:Y:S01]  /*a450*/  SHF.L.U32 R28, R7, R28, RZ ;  /* 0x0000001c071c7219 */ /* 0x000fe200000006ff */
[----:B------:R-:W-:-:S06]  /*a460*/  IMAD.MOV.U32 R4, RZ, RZ, R14 ;  /* 0x000000ffff047224 */ /* 0x000fcc00078e000e */
[----:B------:R-:W0:Y:S01]  /*a470*/  LDC R27, c[0x0][0x610] ;  /* 0x00018400ff1b7b82 */ /* 0x000e220000000800 */
[----:B----4-:R-:W-:Y:S05]  /*a480*/  @!P0 BRA `(.L_x_291) ;  /* 0x0000000000288947 */ /* 0x010fea0003800000 */
        /* <DEDUP_REMOVED lines=10> */
.L_x_291:
[----:B------:R-:W-:Y:S01]  /*a530*/  ISETP.NE.AND P0, PT, R2, 0x1, PT ;  /* 0x000000010200780c */ /* 0x000fe20003f05270 */
[----:B------:R-:W-:Y:S01]  /*a540*/  IMAD.MOV R13, RZ, RZ, -R13 ;  /* 0x000000ffff0d7224 */ /* 0x000fe200078e0a0d */
[----:B-12---:R-:W-:Y:S01]  /*a550*/  SHF.R.U64 R0, R4, R21, R5 ;  /* 0x0000001504007219 */ /* 0x006fe20000001205 */
[----:B0-----:R-:W-:Y:S01]  /*a560*/  VIADD R5, R20, 0xffffffff ;  /* 0xffffffff14057836 */ /* 0x001fe20000000000 */
[----:B------:R-:W-:-:S03]  /*a570*/  LOP3.LUT R153, R10, R153, RZ, 0xc0, !PT ;  /* 0x000000990a997212 */ /* 0x000fc600078ec0ff */
[----:B------:R-:W-:Y:S01]  /*a580*/  IMAD.MOV R3, RZ, RZ, -R0 ;  /* 0x000000ffff037224 */ /* 0x000fe200078e0a00 */
[----:B------:R-:W-:Y:S01]  /*a590*/  LOP3.LUT R5, R12, R5, RZ, 0xc0, !PT ;  /* 0x000000050c057212 */ /* 0x000fe200078ec0ff */
[----:B------:R-:W-:Y:S02]  /*a5a0*/  IMAD R153, R28, R0, R153 ;  /* 0x000000001c997224 */ /* 0x000fe400078e0299 */
[----:B---3--:R-:W-:Y:S02]  /*a5b0*/  IMAD R0, R3, R25, R14 ;  /* 0x0000001903007224 */ /* 0x008fe400078e020e */
[----:B------:R-:W-:Y:S02]  /*a5c0*/  @P0 IMAD R26, R15, R13, R24 ;  /* 0x0000000d0f1a0224 */ /* 0x000fe400078e0218 */
[----:B------:R-:W-:Y:S02]  /*a5d0*/  IMAD R4, R0, R20, R5 ;  /* 0x0000001400047224 */ /* 0x000fe400078e0205 */
[----:B------:R-:W-:-:S02]  /*a5e0*/  IMAD R153, R153, R27, R26 ;  /* 0x0000001b99997224 */ /* 0x000fc400078e021a */
[----:B------:R-:W-:-:S03]  /*a5f0*/  IMAD.MOV.U32 R3, RZ, RZ, 0x1 ;  /* 0x00000001ff037424 */ /* 0x000fc600078e00ff */
[----:B------:R-:W-:Y:S02]  /*a600*/  SEL R152, R4, R153, !P0 ;  /* 0x0000009904987207 */ /* 0x000fe40004000000 */
[----:B------:R-:W-:Y:S02]  /*a610*/  PRMT R0, R3, 0x7610, R0 ;  /* 0x0000761003007816 */ /* 0x000fe40000000000 */
[----:B------:R-:W-:-:S07]  /*a620*/  SEL R153, R153, R4, !P0 ;  /* 0x0000000499997207 */ /* 0x000fce0004000000 */
.L_x_289:
[----:B------:R-:W-:-:S13]  /*a630*/  LOP3.LUT P0, RZ, R0, 0xff, RZ, 0xc0, !PT ;  /* 0x000000ff00ff7812 */ /* 0x000fda000780c0ff */
[----:B------:R-:W-:Y:S05]  /*a640*/  @P0 BRA `(.L_x_292) ;  /* 0xffffff6800c80947 */ /* 0x000fea000383ffff */
[----:B------:R-:W-:Y:S05]  /*a650*/  EXIT ;  /* 0x000000000000794d */ /* 0x000fea0003800000 */
.L_x_7:
[----:B0-----:R-:W-:Y:S01]  /*a660*/  ULDC.64 UR4, c[0x0][0x650] ;  /* 0x0001940000047ab9 */ /* 0x001fe20000000a00 */
        /* <DEDUP_REMOVED lines=25> */
.L_x_294:
[----:B------:R-:W0:Y:S01]  /*a800*/  LDC.64 R28, c[0x0][0x640] ;  /* 0x00019000ff1c7b82 */ /* 0x000e220000000a00 */
[-CC-:B------:R-:W-:Y:S01]  /*a810*/  SHF.R.U64 R22, R12, R6.reuse, R13.reuse ;  /* 0x000000060c167219 */ /* 0x180fe2000000120d */
[----:B------:R-:W-:Y:S01]  /*a820*/  IMAD.MOV.U32 R30, RZ, RZ, 0x1 ;  /* 0x00000001ff1e7424 */ /* 0x000fe200078e00ff */
[----:B------:R-:W-:Y:S02]  /*a830*/  SHF.R.U32.HI R6, RZ, R6, R13 ;  /* 0x00000006ff067219 */ /* 0x000fe4000001160d */
        /* <DEDUP_REMOVED lines=8> */
[----:B------:R-:W-:Y:S01]  /*a8c0*/  IMAD.IADD R9, R9, 0x1, R11 ;  /* 0x0000000109097824 */ /* 0x000fe200078e020b */
[----:B0-----:R-:W-:-:S04]  /*a8d0*/  ISETP.NE.U32.AND P0, PT, R28, RZ, PT ;  /* 0x000000ff1c00720c */ /* 0x001fc80003f05070 */
[----:B------:R-:W-:Y:S02]  /*a8e0*/  ISETP.NE.AND.EX P0, PT, R29, RZ, PT, P0 ;  /* 0x000000ff1d00720c */ /* 0x000fe40003f05300 */
[----:B------:R-:W0:Y:S01]  /*a8f0*/  LDC R20, c[0x0][0x600] ;  /* 0x00018000ff147b82 */ /* 0x000e220000000800 */
[-CC-:B-1----:R-:W-:Y:S01]  /*a900*/  SHF.R.U64 R14, R8, R10.reuse, R9.reuse ;  /* 0x0000000a080e7219 */ /* 0x182fe20000001209 */
[----:B------:R-:W-:Y:S01]  /*a910*/  IMAD.MOV.U32 R8, RZ, RZ, -0x1 ;  /* 0xffffffffff087424 */ /* 0x000fe200078e00ff */
[----:B------:R-:W-:-:S05]  /*a920*/  SHF.R.U32.HI R9, RZ, R10, R9 ;  /* 0x0000000aff097219 */ /* 0x000fca0000011609 */
[----:B------:R-:W1:Y:S01]  /*a930*/  LDC R24, c[0x0][0x648] ;  /* 0x00019200ff187b82 */ /* 0x000e620000000800 */
[-CC-:B--2---:R-:W-:Y:S02]  /*a940*/  SHF.R.U64 R23, R14, R12.reuse, R9.reuse ;  /* 0x0000000c0e177219 */ /* 0x184fe40000001209 */
[----:B------:R-:W-:-:S05]  /*a950*/  SHF.R.U32.HI R6, RZ, R12, R9 ;  /* 0x0000000cff067219 */ /* 0x000fca0000011609 */
[----:B------:R-:W2:Y:S01]  /*a960*/  LDC R26, c[0x0][0x638] ;  /* 0x00018e00ff1a7b82 */ /* 0x000ea20000000800 */
[-C--:B---3--:R-:W-:Y:S02]  /*a970*/  SHF.L.U32 R8, R8, R27.reuse, RZ ;  /* 0x0000001b08087219 */ /* 0x088fe400000006ff */
[-CC-:B------:R-:W-:Y:S02]  /*a980*/  SHF.R.U64 R25, R23, R27.reuse, R6.reuse ;  /* 0x0000001b17197219 */ /* 0x180fe40000001206 */
[----:B------:R-:W-:Y:S02]  /*a990*/  LOP3.LUT R32, RZ, R8, RZ, 0x33, !PT ;  /* 0x00000008ff207212 */ /* 0x000fe400078e33ff */
[----:B------:R-:W-:Y:S01]  /*a9a0*/  SHF.R.U32.HI R9, RZ, R27, R6 ;  /* 0x0000001bff097219 */ /* 0x000fe20000011606 */
[----:B------:R-:W3:Y:S01]  /*a9b0*/  LDC R31, c[0x0][0x610] ;  /* 0x00018400ff1f7b82 */ /* 0x000ee20000000800 */
[----:B------:R-:W-:Y:S01]  /*a9c0*/  IMAD.MOV.U32 R8, RZ, RZ, R25 ;  /* 0x000000ffff087224 */ /* 0x000fe200078e0019 */
[----:B------:R-:W-:Y:S06]  /*a9d0*/  @!P0 BRA `(.L_x_295) ;  /* 0x0000000000288947 */ /* 0x000fec0003800000 */
        /* <DEDUP_REMOVED lines=10> */
.L_x_295:
[----:B------:R-:W-:Y:S02]  /*aa80*/  ISETP.NE.AND P0, PT, R2, 0x1, PT ;  /* 0x000000010200780c */ /* 0x000fe40003f05270 */
[----:B-1----:R-:W-:Y:S01]  /*aa90*/  SHF.R.U64 R6, R8, R24, R9 ;  /* 0x0000001808067219 */ /* 0x002fe20000001209 */
[----:B0-----:R-:W-:Y:S01]  /*aaa0*/  VIADD R9, R20, 0xffffffff ;  /* 0xffffffff14097836 */ /* 0x001fe20000000000 */
[----:B------:R-:W-:Y:S02]  /*aab0*/  SHF.L.U32 R30, R30, R27, RZ ;  /* 0x0000001b1e1e7219 */ /* 0x000fe400000006ff */
[----:B------:R-:W-:Y:S01]  /*aac0*/  LOP3.LUT R5, R23, R32, RZ, 0xc0, !PT ;  /* 0x0000002017057212 */ /* 0x000fe200078ec0ff */
[----:B------:R-:W-:-:S04]  /*aad0*/  IMAD.MOV R8, RZ, RZ, -R6 ;  /* 0x000000ffff087224 */ /* 0x000fc800078e0a06 */
[----:B------:R-:W-:Y:S01]  /*aae0*/  IMAD R6, R30, R6, R5 ;  /* 0x000000061e067224 */ /* 0x000fe200078e0205 */
[----:B------:R-:W-:Y:S01]  /*aaf0*/  LOP3.LUT R5, R14, R9, RZ, 0xc0, !PT ;  /* 0x000000090e057212 */ /* 0x000fe200078ec0ff */
[----:B------:R-:W-:Y:S02]  /*ab00*/  @P0 IMAD R3, R7, R21, R4 ;  /* 0x0000001507030224 */ /* 0x000fe400078e0204 */
[----:B--2---:R-:W-:Y:S02]  /*ab10*/  IMAD R4, R8, R26, R25 ;  /* 0x0000001a08047224 */ /* 0x004fe400078e0219 */
[----:B---3--:R-:W-:Y:S02]  /*ab20*/  IMAD R3, R6, R31, R3 ;  /* 0x0000001f06037224 */ /* 0x008fe400078e0203 */
[----:B------:R-:W-:Y:S02]  /*ab30*/  IMAD R4, R4, R20, R5 ;  /* 0x0000001404047224 */ /* 0x000fe400078e0205 */
[----:B------:R-:W-:-:S02]  /*ab40*/  IMAD.MOV.U32 R8, RZ, RZ, 0x1 ;  /* 0x00000001ff087424 */ /* 0x000fc400078e00ff */
[----:B------:R-:W-:Y:S01]  /*ab50*/  IMAD.MOV.U32 R6, RZ, RZ, R22 ;  /* 0x000000ffff067224 */ /* 0x000fe200078e0016 */
[----:B------:R-:W-:Y:S02]  /*ab60*/  SEL R13, R4, R3, !P0 ;  /* 0x00000003040d7207 */ /* 0x000fe40004000000 */
[----:B------:R-:W-:-:S07]  /*ab70*/  SEL R20, R3, R4, !P0 ;  /* 0x0000000403147207 */ /* 0x000fce0004000000 */
.L_x_293:
[----:B------:R-:W-:-:S08]  /*ab80*/  NOP ;  /* 0x0000000000007918 */ /* 0x000fd00000000000 */
[----:B------:R-:W0:-:S00]  /*ab90*/  USETMAXREG.DEALLOC.CTAPOOL 0x28 ;  /* 0x00000028000079c8 */ /* 0x000e0000080e0500 */
[----:B0-----:R-:W-:-:S13]  /*aba0*/  ISETP.NE.AND P0, PT, R0, RZ, PT ;  /* 0x000000ff0000720c */ /* 0x001fda0003f05270 */
[----:B------:R-:W-:Y:S05]  /*abb0*/  @P0 EXIT ;  /* 0x000000000000094d */ /* 0x000fea0003800000 */
[----:B------:R-:W-:Y:S01]  /*abc0*/  LOP3.LUT P0, RZ, R8, 0xff, RZ, 0xc0, !PT ;  /* 0x000000ff08ff7812 */ /* 0x000fe2000780c0ff */
[----:B------:R-:W-:Y:S02]  /*abd0*/  IMAD.MOV.U32 R0, RZ, RZ, 0x1 ;  /* 0x00000001ff007424 */ /* 0x000fe400078e00ff */
[----:B------:R-:W-:-:S10]  /*abe0*/  IMAD.MOV.U32 R3, RZ, RZ, RZ ;  /* 0x000000ffff037224 */ /* 0x000fd400078e00ff */
[----:B------:R-:W-:Y:S05]  /*abf0*/  @!P0 BRA `(.L_x_296) ;  /* 0x0000000c00708947 */ /* 0x000fea0003800000 */
[----:B------:R-:W0:Y:S01]  /*ac00*/  LDC R0, c[0x0][0x28c] ;  /* 0x0000a300ff007b82 */ /* 0x000e220000000800 */
[----:B------:R-:W-:Y:S01]  /*ac10*/  ULDC UR5, c[0x0][0x658] ;  /* 0x0001960000057ab9 */ /* 0x000fe20000000800 */
[----:B------:R-:W-:Y:S01]  /*ac20*/  UMOV UR7, 0xffffffff ;  /* 0xffffffff00077882 */ /* 0x000fe20000000000 */
[----:B------:R-:W-:Y:S01]  /*ac30*/  ULDC UR6, c[0x0][0xc] ;  /* 0x0000030000067ab9 */ /* 0x000fe20000000800 */
[----:B------:R-:W-:Y:S01]  /*ac40*/  USHF.L.U32 UR9, UR7, UR5, URZ ;  /* 0x0000000507097299 */ /* 0x000fe2000800063f */
[----:B------:R-:W-:Y:S01]  /*ac50*/  BSSY B0, `(.L_x_296) ;  /* 0x00000d6000007945 */ /* 0x000fe20003800000 */
[----:B------:R-:W-:Y:S01]  /*ac60*/  UMOV UR8, 0x1 ;  /* 0x0000000100087882 */ /* 0x000fe20000000000 */
[----:B------:R-:W-:Y:S01]  /*ac70*/  ULDC UR7, c[0x0][0x10] ;  /* 0x0000040000077ab9 */ /* 0x000fe20000000800 */
[----:B------:R-:W1:Y:S01]  /*ac80*/  S2UR UR10, SR_CgaCtaId ;  /* 0x00000000000a79c3 */ /* 0x000e620000008800 */
[----:B------:R-:W-:Y:S01]  /*ac90*/  UIMAD.WIDE.U32 UR6, UR6, UR7, URZ ;  /* 0x00000007060672a5 */ /* 0x000fe2000f8e003f */
[----:B------:R-:W-:Y:S01]  /*aca0*/  IMAD.MOV.U32 R9, RZ, RZ, 0x1 ;  /* 0x00000001ff097424 */ /* 0x000fe200078e00ff */
[----:B------:R-:W-:Y:S01]  /*acb0*/  USHF.L.U32 UR5, UR8, UR5, URZ ;  /* 0x0000000508057299 */ /* 0x000fe2000800063f */
[----:B------:R-:W-:Y:S01]  /*acc0*/  LOP3.LUT R8, R19, 0x2, RZ, 0xfc, !PT ;  /* 0x0000000213087812 */ /* 0x000fe200078efcff */
[----:B------:R-:W-:Y:S01]  /*acd0*/  ULDC UR4, c[0x0][0x600] ;  /* 0x0001800000047ab9 */ /* 0x000fe20000000800 */
[----:B------:R-:W-:Y:S01]  /*ace0*/  ULDC UR8, c[0x0][0x14] ;  /* 0x0000050000087ab9 */ /* 0x000fe20000000800 */
[----:B------:R-:W-:-:S02]  /*acf0*/  UIADD3 UR4, UR4, -0x1, URZ ;  /* 0xffffffff04047890 */ /* 0x000fc4000fffe03f */
[----:B------:R-:W-:Y:S02]  /*ad00*/  UIMAD.WIDE.U32 UR30, UR6, UR8, URZ ;  /* 0x00000008061e72a5 */ /* 0x000fe4000f8e003f */
[----:B------:R-:W-:Y:S02]  /*ad10*/  UIMAD UR7, UR7, UR8, URZ ;  /* 0x00000008070772a4 */ /* 0x000fe4000f8e023f */
[----:B------:R-:W-:Y:S02]  /*ad20*/  ULOP3.LUT UR6, URZ, UR9, URZ, 0x33, !UPT ;  /* 0x000000093f067292 */ /* 0x000fe4000f8e333f */
[----:B------:R-:W-:Y:S01]  /*ad30*/  UIADD3 UR7, UR31, UR7, URZ ;  /* 0x000000071f077290 */ /* 0x000fe2000fffe03f */
[----:B0-----:R-:W-:Y:S01]  /*ad40*/  VIADD R0, R0, 0x3f ;  /* 0x0000003f00007836 */ /* 0x001fe20000000000 */
[----:B------:R-:W-:-:S04]  /*ad50*/  ULDC.64 UR38, c[0x0][0x198] ;  /* 0x0000660000267ab9 */ /* 0x000fc80000000a00 */
[----:B------:R-:W-:Y:S01]  /*ad60*/  SHF.R.S32.HI R3, RZ, 0x1f, R0 ;  /* 0x0000001fff037819 */ /* 0x000fe20000011400 */
[----:B-1----:R-:W-:-:S03]  /*ad70*/  IMAD.U32 R11, RZ, RZ, UR10 ;  /* 0x0000000aff0b7e24 */ /* 0x002fc6000f8e00ff */
[----:B------:R-:W-:Y:S01]  /*ad80*/  LEA.HI R3, R3, R0, RZ, 0x6 ;  /* 0x0000000003037211 */ /* 0x000fe200078f30ff */
[----:B------:R-:W-:-:S03]  /*ad90*/  IMAD.MOV.U32 R0, RZ, RZ, 0x1 ;  /* 0x00000001ff007424 */ /* 0x000fc600078e00ff */
[----:B------:R-:W-:Y:S01]  /*ada0*/  SHF.R.S32.HI R10, RZ, 0x6, R3 ;  /* 0x00000006ff0a7819 */ /* 0x000fe20000011403 */
[----:B------:R-:W-:-:S04]  /*adb0*/  IMAD.MOV.U32 R3, RZ, RZ, RZ ;  /* 0x000000ffff037224 */ /* 0x000fc800078e00ff */
[----:B------:R-:W-:-:S07]  /*adc0*/  VIADD R12, R10, 0x1 ;  /* 0x000000010a0c7836 */ /* 0x000fce0000000000 */
.L_x_307:
[----:B------:R-:W-:-:S03]  /*add0*/  UMOV UR8, 0xffffffff ;  /* 0xffffffff00087882 */ /* 0x000fc60000000000 */
[----:B------:R-:W-:Y:S05]  /*ade0*/  BRA.DIV UR8, `(.L_x_297) ;  /* 0x0000000e08b87947 */ /* 0x000fea000b800000 */
[----:B------:R-:W-:-:S13]  /*adf0*/  ELECT P6, URZ, PT ;  /* 0x00000000003f782f */ /* 0x000fda00038c0000 */
.L_x_317:
[----:B------:R-:W0:Y:S01]  /*ae00*/  LDC R4, c[0x0][0x28c] ;  /* 0x0000a300ff047b82 */ /* 0x000e220000000800 */
[----:B------:R-:W-:Y:S01]  /*ae10*/  BSSY B1, `(.L_x_298) ;  /* 0x0000047000017945 */ /* 0x000fe20003800000 */
[----:B0-----:R-:W-:-:S13]  /*ae20*/  ISETP.LT.OR P6, PT, R4, 0x1, !P6 ;  /* 0x000000010400780c */ /* 0x001fda00077c1670 */
[----:B------:R-:W-:Y:S05]  /*ae30*/  @P6 BRA `(.L_x_299) ;  /* 0x0000000400106947 */ /* 0x000fea0003800000 */
[----:B------:R-:W-:Y:S02]  /*ae40*/  IMAD R20, R20, 0x2, R11 ;  /* 0x0000000214147824 */ /* 0x000fe400078e020b */
[----:B------:R-:W-:Y:S02]  /*ae50*/  IMAD.SHL.U32 R15, R13, 0x100, RZ ;  /* 0x000001000d0f7824 */ /* 0x000fe400078e00ff */
[----:B------:R-:W-:Y:S02]  /*ae60*/  IMAD.MOV.U32 R22, RZ, RZ, RZ ;  /* 0x000000ffff167224 */ /* 0x000fe400078e00ff */
[----:B------:R-:W-:Y:S02]  /*ae70*/  IMAD.MOV.U32 R4, RZ, RZ, R12 ;  /* 0x000000ffff047224 */ /* 0x000fe400078e000c */
[----:B------:R-:W-:Y:S02]  /*ae80*/  IMAD.MOV.U32 R5, RZ, RZ, R0 ;  /* 0x000000ffff057224 */ /* 0x000fe400078e0000 */
[----:B------:R-:W-:-:S02]  /*ae90*/  IMAD.MOV.U32 R14, RZ, RZ, R3 ;  /* 0x000000ffff0e7224 */ /* 0x000fc400078e0003 */
[----:B------:R-:W-:-:S07]  /*aea0*/  IMAD.SHL.U32 R21, R20, 0x40, RZ ;  /* 0x0000004014157824 */ /* 0x000fce00078e00ff */
.L_x_302:
[----:B------:R-:W0:Y:S01]  /*aeb0*/  S2UR UR8, SR_CgaCtaId ;  /* 0x00000000000879c3 */ /* 0x000e220000008800 */
[----:B------:R-:W-:Y:S02]  /*aec0*/  MOV R20, 0x400 ;  /* 0x0000040000147802 */ /* 0x000fe40000000f00 */
[----:B------:R-:W-:Y:S02]  /*aed0*/  SHF.L.U32 R7, R5, 0x1f, RZ ;  /* 0x0000001f05077819 */ /* 0x000fe400000006ff */
[----:B------:R-:W-:-:S13]  /*aee0*/  LOP3.LUT P1, RZ, R18, 0x7f, RZ, 0xc0, !PT ;  /* 0x0000007f12ff7812 */ /* 0x000fda000782c0ff */
[----:B------:R-:W1:Y:S01]  /*aef0*/  @!P1 LDC R13, c[0x0][0x500] ;  /* 0x00014000ff0d9b82 */ /* 0x000e620000000800 */
[----:B0-----:R-:W-:-:S05]  /*af00*/  IMAD.U32 R11, RZ, RZ, UR8 ;  /* 0x00000008ff0b7e24 */ /* 0x001fca000f8e00ff */
[----:B------:R-:W-:-:S05]  /*af10*/  LEA R23, R11, R20, 0x18 ;  /* 0x000000140b177211 */ /* 0x000fca00078ec0ff */
[----:B------:R-:W-:-:S04]  /*af20*/  IMAD R20, R14, 0x8, R23 ;  /* 0x000000080e147824 */ /* 0x000fc800078e0217 */
[----:B------:R-:W0:Y:S02]  /*af30*/  SYNCS.PHASECHK.TRANS64.TRYWAIT P0, [R20+URZ+0x18], R7 ;  /* 0x00001807140075a7 */ /* 0x000e24000800017f */
[----:B01----:R-:W-:Y:S05]  /*af40*/  @!P0 BRA `(.L_x_300) ;  /* 0x0000000c00808947 */ /* 0x003fea0003800000 */
.L_x_318:
[----:B0-----:R-:W-:Y:S01]  /*af50*/  PRMT R7, R8, 0x9910, RZ ;  /* 0x0000991008077816 */ /* 0x001fe200000000ff */
[----:B------:R0:W-:Y:S03]  /*af60*/  @!P1 SYNCS.ARRIVE.TRANS64 RZ, [R20+URZ], R13 ;  /* 0x0000000d14ff99a7 */ /* 0x0001e6000800003f */
[----:B------:R-:W-:-:S13]  /*af70*/  ISETP.NE.AND P0, PT, R7, 0x2, PT ;  /* 0x000000020700780c */ /* 0x000fda0003f05270 */
[----:B0-----:R-:W-:Y:S05]  /*af80*/  @P0 BRA `(.L_x_301) ;  /* 0x0000000000040947 */ /* 0x001fea0003800000 */
[----:B------:R-:W-:Y:S01]  /*af90*/  BPT.TRAP 0x1 ;  /* 0x000000040000795c */ /* 0x000fe20000300000 */
.L_x_301:
[----:B------:R-:W-:Y:S01]  /*afa0*/  IMAD R7, R14, 0x4, R11 ;  /* 0x000000040e077824 */ /* 0x000fe200078e020b */
[----:B------:R-:W-:Y:S01]  /*afb0*/  R2UR UR34, R22 ;  /* 0x00000000162272ca */ /* 0x000fe200000e0000 */
[----:B------:R-:W-:Y:S01]  /*afc0*/  VIADD R4, R4, 0xffffffff ;  /* 0xffffffff04047836 */ /* 0x000fe20000000000 */
[----:B------:R-:W-:Y:S01]  /*afd0*/  R2UR UR33, R20 ;  /* 0x00000000142172ca */ /* 0x000fe200000e0000 */
[----:B------:R-:W-:Y:S01]  /*afe0*/  IMAD.SHL.U32 R7, R7, 0x800, RZ ;  /* 0x0000080007077824 */ /* 0x000fe200078e00ff */
[----:B------:R-:W-:Y:S01]  /*aff0*/  R2UR UR36, R6 ;  /* 0x00000000062472ca */ /* 0x000fe200000e0000 */
[----:B------:R-:W-:Y:S01]  /*b000*/  UIADD3 UR14, UP0, UR38, 0xf0, URZ ;  /* 0x000000f0260e7890 */ /* 0x000fe2000ff1e03f */
[----:B------:R-:W-:Y:S01]  /*b010*/  R2UR UR35, R21 ;  /* 0x00000000152372ca */ /* 0x000fe200000e0000 */
[--C-:B------:R-:W-:Y:S01]  /*b020*/  IMAD R7, R7, 0x4, R23.reuse ;  /* 0x0000000407077824 */ /* 0x100fe200078e0217 */
[----:B------:R-:W-:Y:S01]  /*b030*/  R2UR UR19, R15 ;  /* 0x000000000f1372ca */ /* 0x000fe200000e0000 */
[----:B------:R-:W-:Y:S01]  /*b040*/  IMAD R23, R14, 0x10000, R23 ;  /* 0x000100000e177824 */ /* 0x000fe200078e0217 */
[----:B------:R-:W-:Y:S01]  /*b050*/  UIADD3 UR40, UP1, UR38, 0x1f0, URZ ;  /* 0x000001f026287890 */ /* 0x000fe2000ff3e03f */
[----:B------:R-:W-:Y:S01]  /*b060*/  ISETP.GT.AND P1, PT, R4, 0x1, PT ;  /* 0x000000010400780c */ /* 0x000fe20003f24270 */
[----:B------:R-:W-:Y:S01]  /*b070*/  UIADD3.X UR15, URZ, UR39, URZ, UP0, !UPT ;  /* 0x000000273f0f7290 */ /* 0x000fe200087fe43f */
[----:B------:R-:W-:Y:S01]  /*b080*/  R2UR UR24, R7 ;  /* 0x00000000071872ca */ /* 0x000fe200000e0000 */
[----:B------:R-:W-:Y:S01]  /*b090*/  UIADD3 UR26, UR34, 0x20, URZ ;  /* 0x00000020221a7890 */ /* 0x000fe2000fffe03f */
[----:B------:R-:W-:Y:S01]  /*b0a0*/  R2UR UR8, R23 ;  /* 0x00000000170872ca */ /* 0x000fe200000e0000 */
[----:B------:R-:W-:Y:S01]  /*b0b0*/  UIADD3.X UR41, URZ, UR39, URZ, UP1, !UPT ;  /* 0x000000273f297290 */ /* 0x000fe20008ffe43f */
[----:B------:R-:W-:Y:S01]  /*b0c0*/  VIADD R14, R14, 0x1 ;  /* 0x000000010e0e7836 */ /* 0x000fe20000000000 */
[----:B------:R-:W-:Y:S01]  /*b0d0*/  UMOV UR13, 0x30000 ;  /* 0x00030000000d7882 */ /* 0x000fe20000000000 */
[----:B------:R-:W-:Y:S01]  /*b0e0*/  UMOV UR22, 0x0 ;  /* 0x0000000000167882 */ /* 0x000fe20000000000 */
[----:B------:R-:W-:Y:S01]  /*b0f0*/  UMOV UR23, 0x10000000 ;  /* 0x1000000000177882 */ /* 0x000fe20000000000 */
[----:B------:R-:W-:Y:S01]  /*b100*/  UMOV UR25, UR33 ;  /* 0x0000002100197c82 */ /* 0x000fe20008000000 */
[----:B------:R-:W-:Y:S01]  /*b110*/  ISETP.NE.AND P0, PT, R14, 0x3, PT ;  /* 0x000000030e00780c */ /* 0x000fe20003f05270 */
[----:B------:R-:W-:Y:S01]  /*b120*/  UMOV UR28, UR36 ;  /* 0x00000024001c7c82 */ /* 0x000fe20008000000 */
[----:B------:R-:W-:Y:S01]  /*b130*/  UMOV UR27, UR35 ;  /* 0x00000023001b7c82 */ /* 0x000fe20008000000 */
[----:B------:R-:W-:Y:S01]  /*b140*/  UMOV UR17, UR33 ;  /* 0x0000002100117c82 */ /* 0x000fe20008000000 */
[----:B------:R-:W-:Y:S01]  /*b150*/  UIADD3 UR32, UR24, 0x100, URZ ;  /* 0x0000010018207890 */ /* 0x000fe2000fffe03f */
[----:B------:R-:W-:Y:S01]  /*b160*/  SEL R20, RZ, 0x1, P0 ;  /* 0x00000001ff147807 */ /* 0x000fe20000000000 */
[----:B------:R-:W-:Y:S01]  /*b170*/  UIADD3 UR24, UR24, 0x4100, URZ ;  /* 0x0000410018187890 */ /* 0x000fe2000fffe03f */
[----:B------:R-:W-:Y:S01]  /*b180*/  VIADD R22, R22, 0x40 ;  /* 0x0000004016167836 */ /* 0x000fe20000000000 */
[----:B------:R-:W-:Y:S01]  /*b190*/  UIADD3 UR16, UR8, 0x18100, URZ ;  /* 0x0001810008107890 */ /* 0x000fe2000fffe03f */
[----:B------:R-:W-:Y:S01]  /*b1a0*/  LOP3.LUT R5, R5, R20, RZ, 0x3c, !PT ;  /* 0x0000001405057212 */ /* 0x000fe200078e3cff */
[----:B------:R-:W-:Y:S01]  /*b1b0*/  UIADD3 UR8, UR8, 0x20100, URZ ;  /* 0x0002010008087890 */ /* 0x000fe2000fffe03f */
[----:B------:R-:W-:Y:S01]  /*b1c0*/  SEL R14, R14, RZ, P0 ;  /* 0x000000ff0e0e7207 */ /* 0x000fe20000000000 */
[----:B------:R-:W-:Y:S01]  /*b1d0*/  UMOV UR18, UR34 ;  /* 0x0000002200127c82 */ /* 0x000fe20008000000 */
[----:B------:R-:W-:Y:S01]  /*b1e0*/  UMOV UR20, UR36 ;  /* 0x0000002400147c82 */ /* 0x000fe20008000000 */
[----:B------:R0:W-:Y:S01]  /*b1f0*/  UTMALDG.3D.MULTICAST [UR32], [UR14], UR13, desc[UR22] ;  /* 0x000016200e0073b4 */ /* 0x0001e2000801180d */
[----:B------:R-:W-:Y:S01]  /*b200*/  UMOV UR9, UR33 ;  /* 0x0000002100097c82 */ /* 0x000fe20008000000 */
[----:B------:R-:W-:Y:S01]  /*b210*/  UMOV UR11, UR19 ;  /* 0x00000013000b7c82 */ /* 0x000fe20008000000 */
[----:B------:R-:W-:Y:S01]  /*b220*/  UMOV UR12, UR36 ;  /* 0x00000024000c7c82 */ /* 0x000fe20008000000 */
[----:B------:R-:W-:Y:S01]  /*b230*/  UMOV UR10, UR26 ;  /* 0x0000001a000a7c82 */ /* 0x000fe20008000000 */
[----:B------:R0:W-:Y:S01]  /*b240*/  UTMALDG.3D.MULTICAST [UR24], [UR14], UR13, desc[UR22] ;  /* 0x000016180e0073b4 */ /* 0x0001e2000801180d */
[----:B------:R0:W-:Y:S01]  /*b250*/  UTMALDG.3D [UR16], [UR40], desc[UR22] ;  /* 0x00001610280075b4 */ /* 0x0001e20008011000 */
[----:B------:R0:W-:Y:S02]  /*b260*/  UTMALDG.3D [UR8], [UR40], desc[UR22] ;  /* 0x00001608280075b4 */ /* 0x0001e40008011000 */
[----:B0-----:R-:W-:Y:S05]  /*b270*/  @P1 BRA `(.L_x_302) ;  /* 0xfffffffc000c1947 */ /* 0x001fea000383ffff */
.L_x_299:
[----:B------:R-:W-:Y:S05]  /*b280*/  BSYNC B1 ;  /* 0x0000000000017941 */ /* 0x000fea0003800000 */
.L_x_298:
[----:B------:R-:W-:Y:S01]  /*b290*/  LOP3.LUT P1, RZ, R9, 0xff, RZ, 0xc0, !PT ;  /* 0x000000ff09ff7812 */ /* 0x000fe2000782c0ff */
[C---:B------:R-:W-:Y:S01]  /*b2a0*/  IMAD.IADD R6, R10.reuse, 0x1, R3 ;  /* 0x000000010a067824 */ /* 0x040fe200078e0203 */
[----:B------:R-:W-:Y:S01]  /*b2b0*/  ULDC.64 UR8, c[0x0][0x650] ;  /* 0x0001940000087ab9 */ /* 0x000fe20000000a00 */
[----:B------:R-:W-:Y:S01]  /*b2c0*/  ISETP.GE.U32.AND P2, PT, R10, 0x3, PT ;  /* 0x000000030a00780c */ /* 0x000fe20003f46070 */
[----:B------:R-:W-:Y:S01]  /*b2d0*/  BSSY B1, `(.L_x_303) ;  /* 0x000006b000017945 */ /* 0x000fe20003800000 */
[----:B------:R-:W-:Y:S01]  /*b2e0*/  IMAD.MOV.U32 R20, RZ, RZ, -0x1 ;  /* 0xffffffffff147424 */ /* 0x000fe200078e00ff */
[----:B------:R-:W-:Y:S01]  /*b2f0*/  ISETP.GT.U32.AND P0, PT, R6, 0x2, PT ;  /* 0x000000020600780c */ /* 0x000fe20003f04070 */
[----:B------:R-:W-:Y:S01]  /*b300*/  IMAD.MOV.U32 R13, RZ, RZ, -0x1 ;  /* 0xffffffffff0d7424 */ /* 0x000fe200078e00ff */
[----:B------:R-:W-:Y:S02]  /*b310*/  PRMT R9, RZ, 0x7610, R9 ;  /* 0x00007610ff097816 */ /* 0x000fe40000000009 */
[----:B------:R-:W-:-:S03]  /*b320*/  ISETP.LT.U32.AND P0, PT, R10, 0x3, P0 ;  /* 0x000000030a00780c */ /* 0x000fc60000701070 */
[----:B------:R-:W0:Y:S01]  /*b330*/  @P1 S2R R11, SR_CgaCtaId ;  /* 0x00000000000b1919 */ /* 0x000e220000008800 */
[----:B------:R-:W-:-:S04]  /*b340*/  @P1 MOV R4, 0x400 ;  /* 0x0000040000041802 */ /* 0x000fc80000000f00 */
[----:B0-----:R-:W-:Y:S01]  /*b350*/  @P1 LEA R3, R11, R4, 0x18 ;  /* 0x000000040b031211 */ /* 0x001fe200078ec0ff */
[----:B------:R-:W-:-:S03]  /*b360*/  IMAD.WIDE.U32 R4, R6, -0x55555555, RZ ;  /* 0xaaaaaaab06047825 */ /* 0x000fc600078e00ff */
[----:B------:R0:W-:Y:S01]  /*b370*/  @P1 SYNCS.ARRIVE.TRANS64.A1T0 RZ, [R3+URZ+0x48], RZ ;  /* 0x000048ff03ff19a7 */ /* 0x0001e2000810003f */
[----:B------:R-:W-:Y:S02]  /*b380*/  IADD3 R16, P1, R16, UR30, RZ ;  /* 0x0000001e10107c10 */ /* 0x000fe4000ff3e0ff */
[----:B------:R-:W-:Y:S02]  /*b390*/  SHF.R.U32.HI R5, RZ, 0x1, R5 ;  /* 0x00000001ff057819 */ /* 0x000fe40000011605 */
[----:B------:R-:W-:Y:S02]  /*b3a0*/  IADD3.X R17, R17, UR7, RZ, P1, !PT ;  /* 0x0000000711117c10 */ /* 0x000fe40008ffe4ff */
[----:B------:R-:W-:Y:S02]  /*b3b0*/  PRMT R4, RZ, 0x7610, R4 ;  /* 0x00007610ff047816 */ /* 0x000fe40000000004 */
[----:B0-----:R-:W-:Y:S02]  /*b3c0*/  SEL R3, RZ, 0x1, !P0 ;  /* 0x00000001ff037807 */ /* 0x001fe40004000000 */
[----:B------:R-:W-:-:S02]  /*b3d0*/  ISETP.GE.U32.AND P0, PT, R16, UR8, PT ;  /* 0x0000000810007c0c */ /* 0x000fc4000bf06070 */
[----:B------:R-:W-:Y:S01]  /*b3e0*/  LOP3.LUT R0, R0, R3, RZ, 0x3c, !PT ;  /* 0x0000000300007212 */ /* 0x000fe200078e3cff */
[----:B------:R-:W-:Y:S01]  /*b3f0*/  IMAD R3, R5, -0x3, R6 ;  /* 0xfffffffd05037824 */ /* 0x000fe200078e0206 */
[----:B------:R-:W-:Y:S01]  /*b400*/  ISETP.GE.U32.AND.EX P0, PT, R17, UR9, PT, P0 ;  /* 0x0000000911007c0c */ /* 0x000fe2000bf06100 */
[----:B------:R-:W-:Y:S01]  /*b410*/  IMAD.MOV.U32 R6, RZ, RZ, -0x1 ;  /* 0xffffffffff067424 */ /* 0x000fe200078e00ff */
[----:B------:R-:W-:-:S11]  /*b420*/  @P2 LOP3.LUT R0, R0, 0x1, R5, 0x78, !PT ;  /* 0x0000000100002812 */ /* 0x000fd600078e7805 */
[----:B------:R-:W-:Y:S05]  /*b430*/  @P0 BRA `(.L_x_304) ;  /* 0x0000000400500947 */ /* 0x000fea0003800000 */
[----:B------:R-:W0:Y:S01]  /*b440*/  S2R R15, SR_CTAID.X ;  /* 0x00000000000f7919 */ /* 0x000e220000002500 */
[----:B------:R-:W-:Y:S01]  /*b450*/  ULDC.64 UR8, c[0x0][0x628] ;  /* 0x00018a0000087ab9 */ /* 0x000fe20000000a00 */
[----:B------:R-:W1:Y:S01]  /*b460*/  LDC R20, c[0x0][0x144] ;  /* 0x00005100ff147b82 */ /* 0x000e620000000800 */
[----:B------:R-:W-:Y:S01]  /*b470*/  ISETP.NE.U32.AND P0, PT, RZ, UR8, PT ;  /* 0x00000008ff007c0c */ /* 0x000fe2000bf05070 */
[----:B------:R-:W2:Y:S01]  /*b480*/  S2R R13, SR_CTAID.Y ;  /* 0x00000000000d7919 */ /* 0x000ea20000002600 */
[----:B------:R-:W-:Y:S01]  /*b490*/  ULDC UR11, c[0x0][0x630] ;  /* 0x00018c00000b7ab9 */ /* 0x000fe20000000800 */
[----:B------:R-:W-:Y:S01]  /*b4a0*/  ULDC UR12, c[0x0][0x150] ;  /* 0x00005400000c7ab9 */ /* 0x000fe20000000800 */
[----:B------:R-:W-:Y:S01]  /*b4b0*/  ISETP.NE.AND.EX P0, PT, RZ, UR9, PT, P0 ;  /* 0x00000009ff007c0c */ /* 0x000fe2000bf05300 */
[----:B------:R-:W-:Y:S02]  /*b4c0*/  IMAD.MOV.U32 R4, RZ, RZ, R16 ;  /* 0x000000ffff047224 */ /* 0x000fe400078e0010 */
[----:B------:R-:W-:Y:S01]  /*b4d0*/  IMAD.MOV.U32 R5, RZ, RZ, R17 ;  /* 0x000000ffff057224 */ /* 0x000fe200078e0011 */
[----:B0-----:R-:W-:-:S09]  /*b4e0*/  I2FP.F32.U32 R22, R15 ;  /* 0x0000000f00167245 */ /* 0x001fd20000201000 */
[----:B------:R-:W-:Y:S05]  /*b4f0*/  @!P0 BRA `(.L_x_305) ;  /* 0x0000000000288947 */ /* 0x000fea0003800000 */
[----:B------:R-:W-:Y:S02]  /*b500*/  ULDC UR10, c[0x0][0x634] ;  /* 0x00018d00000a7ab9 */ /* 0x000fe40000000800 */
[----:B------:R-:W-:-:S05]  /*b510*/  IADD3 R5, P0, R16, UR10, RZ ;  /* 0x0000000a10057c10 */ /* 0x000fca000ff1e0ff */
[----:B------:R-:W-:-:S04]  /*b520*/  IMAD.X R21, RZ, RZ, R17, P0 ;  /* 0x000000ffff157224 */ /* 0x000fc800000e0611 */
[----:B------:R-:W-:-:S04]  /*b530*/  IMAD.WIDE.U32 R6, R21, UR8, RZ ;  /* 0x0000000815067c25 */ /* 0x000fc8000f8e00ff */
[----:B------:R-:W-:-:S04]  /*b540*/  IMAD.WIDE.U32 R6, P0, R5, UR9, R6 ;  /* 0x0000000905067c25 */ /* 0x000fc8000f800006 */
[----:B------:R-:W-:-:S04]  /*b550*/  IMAD.WIDE.U32 R4, R5, UR8, RZ ;  /* 0x0000000805047c25 */ /* 0x000fc8000f8e00ff */
[----:B------:R-:W-:Y:S01]  /*b560*/  IMAD.MOV.U32 R4, RZ, RZ, R7 ;  /* 0x000000ffff047224 */ /* 0x000fe200078e0007 */
[----:B------:R-:W-:Y:S01]  /*b570*/  IADD3 RZ, P1, R5, R6, RZ ;  /* 0x0000000605ff7210 */ /* 0x000fe20007f3e0ff */
[----:B------:R-:W-:-:S04]  /*b580*/  IMAD.X R5, RZ, RZ, RZ, P0 ;  /* 0x000000ffff057224 */ /* 0x000fc800000e06ff */
[----:B------:R-:W-:-:S08]  /*b590*/  IMAD.WIDE.U32.X R4, R21, UR9, R4, P1 ;  /* 0x0000000915047c25 */ /* 0x000fd000088e0404 */
.L_x_305:
[----:B------:R-:W-:Y:S01]  /*b5a0*/  FMUL R22, R22, UR12 ;  /* 0x0000000c16167c20 */ /* 0x000fe20008400000 */
[--C-:B------:R-:W-:Y:S01]  /*b5b0*/  SHF.R.U64 R14, R4, UR11, R5.reuse ;  /* 0x0000000b040e7c19 */ /* 0x100fe20008001205 */
[----:B------:R-:W-:Y:S01]  /*b5c0*/  ULDC.64 UR8, c[0x0][0x620] ;  /* 0x0001880000087ab9 */ /* 0x000fe20000000a00 */
[----:B------:R-:W-:Y:S01]  /*b5d0*/  SHF.R.U32.HI R4, RZ, UR11, R5 ;  /* 0x0000000bff047c19 */ /* 0x000fe20008011605 */
[----:B------:R-:W-:Y:S01]  /*b5e0*/  ULDC.64 UR10, c[0x0][0x640] ;  /* 0x00019000000a7ab9 */ /* 0x000fe20000000a00 */
[----:B------:R-:W-:Y:S01]  /*b5f0*/  IADD3 R5, P0, RZ, -R14, RZ ;  /* 0x8000000eff057210 */ /* 0x000fe20007f1e0ff */
[----:B------:R-:W0:Y:S04]  /*b600*/  F2I.U32.TRUNC.NTZ R22, R22 ;  /* 0x0000001600167305 */ /* 0x000e28000020f000 */
[----:B------:R-:W-:Y:S01]  /*b610*/  IMAD.X R4, RZ, RZ, ~R4, P0 ;  /* 0x000000ffff047224 */ /* 0x000fe200000e0e04 */
[----:B------:R-:W-:-:S03]  /*b620*/  ISETP.NE.U32.AND P0, PT, RZ, UR10, PT ;  /* 0x0000000aff007c0c */ /* 0x000fc6000bf05070 */
[----:B------:R-:W-:Y:S01]  /*b630*/  IMAD R4, R4, UR8, RZ ;  /* 0x0000000804047c24 */ /* 0x000fe2000f8e02ff */
[----:B------:R-:W-:-:S03]  /*b640*/  ISETP.NE.AND.EX P0, PT, RZ, UR11, PT, P0 ;  /* 0x0000000bff007c0c */ /* 0x000fc6000bf05300 */
[C---:B------:R-:W-:Y:S01]  /*b650*/  IMAD R7, R5.reuse, UR9, R4 ;  /* 0x0000000905077c24 */ /* 0x040fe2000f8e0204 */
[----:B------:R-:W-:Y:S01]  /*b660*/  ULDC UR9, c[0x0][0x154] ;  /* 0x0000550000097ab9 */ /* 0x000fe20000000800 */
[----:B------:R-:W-:Y:S01]  /*b670*/  IMAD.WIDE.U32 R4, R5, UR8, R16 ;  /* 0x0000000805047c25 */ /* 0x000fe2000f8e0010 */
[----:B------:R-:W-:-:S03]  /*b680*/  ULDC UR8, c[0x0][0x618] ;  /* 0x0001860000087ab9 */ /* 0x000fc60000000800 */
[----:B0-----:R-:W-:Y:S02]  /*b690*/  IMAD.MOV R6, RZ, RZ, -R22 ;  /* 0x000000ffff067224 */ /* 0x001fe400078e0a16 */
[----:B------:R-:W-:Y:S02]  /*b6a0*/  IMAD.IADD R5, R5, 0x1, R7 ;  /* 0x0000000105057824 */ /* 0x000fe400078e0207 */
[----:B-1----:R-:W-:Y:S01]  /*b6b0*/  IMAD R15, R20, R6, R15 ;  /* 0x00000006140f7224 */ /* 0x002fe200078e020f */
[----:B--2---:R-:W-:Y:S01]  /*b6c0*/  I2FP.F32.U32 R6, R13 ;  /* 0x0000000d00067245 */ /* 0x004fe20000201000 */
[----:B------:R-:W0:Y:S01]  /*b6d0*/  LDC R20, c[0x0][0x148] ;  /* 0x00005200ff147b82 */ /* 0x000e220000000800 */
[--C-:B------:R-:W-:Y:S02]  /*b6e0*/  SHF.R.U64 R21, R4, UR8, R5.reuse ;  /* 0x0000000804157c19 */ /* 0x100fe40008001205 */
[----:B------:R-:W-:Y:S01]  /*b6f0*/  SHF.R.U32.HI R4, RZ, UR8, R5 ;  /* 0x00000008ff047c19 */ /* 0x000fe20008011605 */
[----:B------:R-:W-:Y:S01]  /*b700*/  FMUL R6, R6, UR9 ;  /* 0x0000000906067c20 */ /* 0x000fe20008400000 */
[----:B------:R-:W-:-:S02]  /*b710*/  ULDC UR8, c[0x0][0x608] ;  /* 0x0001820000087ab9 */ /* 0x000fc40000000800 */
[--C-:B------:R-:W-:Y:S01]  /*b720*/  SHF.R.U64 R23, R21, UR8, R4.reuse ;  /* 0x0000000815177c19 */ /* 0x100fe20008001204 */
[----:B------:R1:W2:Y:S01]  /*b730*/  F2I.U32.TRUNC.NTZ R24, R6 ;  /* 0x0000000600187305 */ /* 0x0002a2000020f000 */
[----:B------:R-:W-:Y:S01]  /*b740*/  SHF.R.U32.HI R4, RZ, UR8, R4 ;  /* 0x00000008ff047c19 */ /* 0x000fe20008011604 */
[----:B------:R-:W-:-:S03]  /*b750*/  ULDC UR8, c[0x0][0x658] ;  /* 0x0001960000087ab9 */ /* 0x000fc60000000800 */
[--C-:B------:R-:W-:Y:S02]  /*b760*/  SHF.R.U64 R22, R23, UR8, R4.reuse ;  /* 0x0000000817167c19 */ /* 0x100fe40008001204 */
[----:B------:R-:W-:-:S03]  /*b770*/  SHF.R.U32.HI R25, RZ, UR8, R4 ;  /* 0x00000008ff197c19 */ /* 0x000fc60008011604 */
[----:B------:R-:W-:Y:S02]  /*b780*/  IMAD.MOV.U32 R4, RZ, RZ, R22 ;  /* 0x000000ffff047224 */ /* 0x000fe400078e0016 */
[----:B------:R-:W-:Y:S01]  /*b790*/  IMAD.MOV.U32 R5, RZ, RZ, R25 ;  /* 0x000000ffff057224 */ /* 0x000fe200078e0019 */
[----:B-1----:R-:W-:Y:S06]  /*b7a0*/  @!P0 BRA `(.L_x_306) ;  /* 0x0000000000288947 */ /* 0x002fec0003800000 */
        /* <DEDUP_REMOVED lines=10> */
.L_x_306:
[----:B------:R-:W-:Y:S01]  /*b850*/  ISETP.NE.AND P0, PT, R2, 0x1, PT ;  /* 0x000000010200780c */ /* 0x000fe20003f05270 */
[----:B------:R-:W-:Y:S01]  /*b860*/  ULDC UR8, c[0x0][0x648] ;  /* 0x0001920000087ab9 */ /* 0x000fe20000000800 */
[----:B------:R-:W-:Y:S01]  /*b870*/  LOP3.LUT R23, R23, UR6, RZ, 0xc0, !PT ;  /* 0x0000000617177c12 */ /* 0x000fe2000f8ec0ff */
[----:B--2---:R-:W-:Y:S01]  /*b880*/  IMAD.MOV R24, RZ, RZ, -R24 ;  /* 0x000000ffff187224 */ /* 0x004fe200078e0a18 */
[----:B------:R-:W-:Y:S01]  /*b890*/  SHF.R.U64 R4, R4, UR8, R5 ;  /* 0x0000000804047c19 */ /* 0x000fe20008001205 */
[----:B------:R-:W-:Y:S01]  /*b8a0*/  ULDC UR8, c[0x0][0x638] ;  /* 0x00018e0000087ab9 */ /* 0x000fe20000000800 */
[----:B------:R-:W-:Y:S01]  /*b8b0*/  LOP3.LUT R21, R21, UR4, RZ, 0xc0, !PT ;  /* 0x0000000415157c12 */ /* 0x000fe2000f8ec0ff */
[----:B------:R-:W-:Y:S01]  /*b8c0*/  ULDC UR9, c[0x0][0x610] ;  /* 0x0001840000097ab9 */ /* 0x000fe20000000800 */
[----:B------:R-:W-:Y:S02]  /*b8d0*/  IMAD.MOV.U32 R6, RZ, RZ, R14 ;  /* 0x000000ffff067224 */ /* 0x000fe400078e000e */
[----:B------:R-:W-:-:S02]  /*b8e0*/  IMAD.MOV R5, RZ, RZ, -R4 ;  /* 0x000000ffff057224 */ /* 0x000fc400078e0a04 */
[----:B------:R-:W-:Y:S02]  /*b8f0*/  IMAD R4, R4, UR5, R23 ;  /* 0x0000000504047c24 */ /* 0x000fe4000f8e0217 */
[----:B0-----:R-:W-:Y:S02]  /*b900*/  @P0 IMAD R15, R20, R24, R13 ;  /* 0x00000018140f0224 */ /* 0x001fe400078e020d */
[----:B------:R-:W-:Y:S01]  /*b910*/  IMAD R22, R5, UR8, R22 ;  /* 0x0000000805167c24 */ /* 0x000fe2000f8e0216 */
[----:B------:R-:W-:Y:S01]  /*b920*/  ULDC UR8, c[0x0][0x600] ;  /* 0x0001800000087ab9 */ /* 0x000fe20000000800 */
[----:B------:R-:W-:Y:S02]  /*b930*/  IMAD R15, R4, UR9, R15 ;  /* 0x00000009040f7c24 */ /* 0x000fe4000f8e020f */
[----:B------:R-:W-:Y:S02]  /*b940*/  IMAD R22, R22, UR8, R21 ;  /* 0x0000000816167c24 */ /* 0x000fe4000f8e0215 */
[----:B------:R-:W-:-:S03]  /*b950*/  IMAD.MOV.U32 R4, RZ, RZ, 0x1 ;  /* 0x00000001ff047424 */ /* 0x000fc600078e00ff */
[----:B------:R-:W-:Y:S02]  /*b960*/  SEL R13, R22, R15, !P0 ;  /* 0x0000000f160d7207 */ /* 0x000fe40004000000 */
[----:B------:R-:W-:-:S07]  /*b970*/  SEL R20, R15, R22, !P0 ;  /* 0x000000160f147207 */ /* 0x000fce0004000000 */
.L_x_304:
[----:B------:R-:W-:Y:S05]  /*b980*/  BSYNC B1 ;  /* 0x0000000000017941 */ /* 0x000fea0003800000 */
.L_x_303:
[----:B------:R-:W-:-:S13]  /*b990*/  LOP3.LUT P0, RZ, R4, 0xff, RZ, 0xc0, !PT ;  /* 0x000000ff04ff7812 */ /* 0x000fda000780c0ff */
[----:B------:R-:W-:Y:S05]  /*b9a0*/  @P0 BRA `(.L_x_307) ;  /* 0xfffffff400080947 */ /* 0x000fea000383ffff */
[----:B------:R-:W-:Y:S05]  /*b9b0*/  BSYNC B0 ;  /* 0x0000000000007941 */ /* 0x000fea0003800000 */
.L_x_296:
[----:B------:R-:W-:-:S03]  /*b9c0*/  UMOV UR8, 0xffffffff ;  /* 0xffffffff00087882 */ /* 0x000fc60000000000 */
[----:B------:R-:W-:Y:S05]  /*b9d0*/  BRA.DIV UR8, `(.L_x_308) ;  /* 0x0000000208f07947 */ /* 0x000fea000b800000 */
[----:B------:R-:W-:-:S13]  /*b9e0*/  ELECT P6, URZ, PT ;  /* 0x00000000003f782f */ /* 0x000fda00038c0000 */
.L_x_321:
[----:B------:R-:W-:Y:S04]  /*b9f0*/  BSSY B0, `(.L_x_309) ;  /* 0x0000022000007945 */ /* 0x000fe80003800000 */
[----:B------:R-:W-:Y:S05]  /*ba00*/  @!P6 BRA `(.L_x_310) ;  /* 0x000000000080e947 */ /* 0x000fea0003800000 */
[----:B------:R-:W-:-:S04]  /*ba10*/  LOP3.LUT R19, R19, 0x2, RZ, 0xfc, !PT ;  /* 0x0000000213137812 */ /* 0x000fc800078efcff */
[----:B------:R-:W-:-:S13]  /*ba20*/  ISETP.NE.AND P0, PT, R19, 0x3, PT ;  /* 0x000000031300780c */ /* 0x000fda0003f05270 */
[----:B------:R-:W-:Y:S05]  /*ba30*/  @!P0 BRA `(.L_x_311) ;  /* 0x0000000000048947 */ /* 0x000fea0003800000 */
[----:B------:R-:W-:Y:S01]  /*ba40*/  BPT.TRAP 0x1 ;  /* 0x000000040000795c */ /* 0x000fe20000300000 */
.L_x_311:
[----:B------:R-:W0:Y:S01]  /*ba50*/  S2R R5, SR_CgaCtaId ;  /* 0x0000000000057919 */ /* 0x000e220000008800 */
[----:B------:R-:W-:Y:S02]  /*ba60*/  MOV R2, 0x400 ;  /* 0x0000040000027802 */ /* 0x000fe40000000f00 */
[----:B------:R-:W-:Y:S02]  /*ba70*/  SHF.L.U32 R4, R0, 0x1f, RZ ;  /* 0x0000001f00047819 */ /* 0x000fe400000006ff */
[----:B0-----:R-:W-:-:S05]  /*ba80*/  LEA R2, R5, R2, 0x18 ;  /* 0x0000000205027211 */ /* 0x001fca00078ec0ff */
[----:B------:R-:W-:-:S04]  /*ba90*/  VIADD R2, R2, 0x18 ;  /* 0x0000001802027836 */ /* 0x000fc80000000000 */
[C---:B------:R-:W-:Y:S02]  /*baa0*/  IMAD R7, R3.reuse, 0x8, R2 ;  /* 0x0000000803077824 */ /* 0x040fe400078e0202 */
[----:B------:R-:W-:Y:S02]  /*bab0*/  VIADD R3, R3, 0x1 ;  /* 0x0000000103037836 */ /* 0x000fe40000000000 */
[----:B------:R-:W0:Y:S03]  /*bac0*/  SYNCS.PHASECHK.TRANS64.TRYWAIT P0, [R7+URZ], R4 ;  /* 0x00000004070075a7 */ /* 0x000e26000800017f */
[----:B------:R-:W-:-:S04]  /*bad0*/  ISETP.NE.AND P1, PT, R3, 0x3, PT ;  /* 0x000000030300780c */ /* 0x000fc80003f25270 */
[----:B------:R-:W-:Y:S02]  /*bae0*/  SEL R5, RZ, 0x1, P1 ;  /* 0x00000001ff057807 */ /* 0x000fe40000800000 */
[----:B------:R-:W-:Y:S02]  /*baf0*/  SEL R3, R3, RZ, P1 ;  /* 0x000000ff03037207 */ /* 0x000fe40000800000 */
[----:B------:R-:W-:-:S03]  /*bb00*/  LOP3.LUT R9, R0, R5, RZ, 0x3c, !PT ;  /* 0x0000000500097212 */ /* 0x000fc600078e3cff */
[----:B------:R-:W-:Y:S01]  /*bb10*/  IMAD R6, R3, 0x8, R2 ;  /* 0x0000000803067824 */ /* 0x000fe200078e0202 */
[----:B------:R-:W-:Y:S01]  /*bb20*/  SHF.L.U32 R5, R9, 0x1f, RZ ;  /* 0x0000001f09057819 */ /* 0x000fe200000006ff */
[----:B0-----:R-:W-:Y:S06]  /*bb30*/  @!P0 BRA `(.L_x_312) ;  /* 0x0000000000b88947 */ /* 0x001fec0003800000 */
.L_x_322:
[----:B------:R-:W1:Y:S01]  /*bb40*/  SYNCS.PHASECHK.TRANS64.TRYWAIT P0, [R6+URZ], R5 ;  /* 0x00000005060075a7 */ /* 0x000e62000800017f */
[----:B------:R-:W-:-:S05]  /*bb50*/  VIADD R0, R3, 0x1 ;  /* 0x0000000103007836 */ /* 0x000fca0000000000 */
[----:B------:R-:W-:-:S04]  /*bb60*/  ISETP.NE.AND P1, PT, R0, 0x3, PT ;  /* 0x000000030000780c */ /* 0x000fc80003f25270 */
[----:B0-----:R-:W-:Y:S02]  /*bb70*/  SEL R4, RZ, 0x1, P1 ;  /* 0x00000001ff047807 */ /* 0x001fe40000800000 */
[----:B------:R-:W-:Y:S02]  /*bb80*/  SEL R3, R0, RZ, P1 ;  /* 0x000000ff00037207 */ /* 0x000fe40000800000 */
[----:B------:R-:W-:Y:S01]  /*bb90*/  LOP3.LUT R0, R9, R4, RZ, 0x3c, !PT ;  /* 0x0000000409007212 */ /* 0x000fe200078e3cff */
[----:B-1----:R-:W-:Y:S06]  /*bba0*/  @!P0 BRA `(.L_x_313) ;  /* 0x0000000000b08947 */ /* 0x002fec0003800000 */
.L_x_323:
[----:B------:R-:W-:Y:S01]  /*bbb0*/  IMAD R3, R3, 0x8, R2 ;  /* 0x0000000803037824 */ /* 0x000fe200078e0202 */
[----:B------:R-:W-:-:S07]  /*bbc0*/  SHF.L.U32 R0, R0, 0x1f, RZ ;  /* 0x0000001f00007819 */ /* 0x000fce00000006ff */
.L_x_314:
[----:B-1----:R1:W2:Y:S02]  /*bbd0*/  SYNCS.PHASECHK.TRANS64.TRYWAIT P0, [R3+URZ], R0 ;  /* 0x00000000030075a7 */ /* 0x0022a4000800017f */
[----:B--2---:R-:W-:Y:S05]  /*bbe0*/  @!P0 NANOSLEEP.SYNCS 0x989680 ;  /* 0x009896800000895d */ /* 0x004fea0003900000 */
[----:B------:R-:W2:Y:S02]  /*bbf0*/  @!P0 SYNCS.PHASECHK.TRANS64 P0, [R3+URZ], R0 ;  /* 0x00000000030085a7 */ /* 0x000ea4000800007f */
[----:B--2---:R-:W-:Y:S05]  /*bc00*/  @!P0 BRA `(.L_x_314) ;  /* 0xfffffffc00f08947 */ /* 0x004fea000383ffff */
.L_x_310:
[----:B------:R-:W-:Y:S05]  /*bc10*/  BSYNC B0 ;  /* 0x0000000000007941 */ /* 0x000fea0003800000 */
.L_x_309:
[----:B------:R-:W-:Y:S05]  /*bc20*/  EXIT ;  /* 0x000000000000794d */ /* 0x000fea0003800000 */
.L_x_21:
[----:B---3--:R3:W4:Y:S02]  /*bc30*/  SYNCS.PHASECHK.TRANS64.TRYWAIT P1, [R3+URZ], R0 ;  /* 0x00000000030075a7 */ /* 0x008724000802017f */
[----:B----4-:R-:W-:Y:S05]  /*bc40*/  @!P1 NANOSLEEP.SYNCS 0x989680 ;  /* 0x009896800000995d */ /* 0x010fea0003900000 */
[----:B------:R-:W4:Y:S02]  /*bc50*/  @!P1 SYNCS.PHASECHK.TRANS64 P1, [R3+URZ], R0 ;  /* 0x00000000030095a7 */ /* 0x000f24000802007f */
[----:B----4-:R-:W-:Y:S05]  /*bc60*/  @!P1 BRA `(.L_x_21) ;  /* 0xfffffffc00f09947 */ /* 0x010fea000383ffff */
[----:B------:R-:W-:Y:S05]  /*bc70*/  BRA `(.L_x_20) ;  /* 0xffffff5800047947 */ /* 0x000fea000383ffff */
.L_x_26:
[----:B-1----:R1:W2:Y:S02]  /*bc80*/  SYNCS.PHASECHK.TRANS64.TRYWAIT P1, [R5+URZ], R4 ;  /* 0x00000004050075a7 */ /* 0x0022a4000802017f */
[----:B--2---:R-:W-:Y:S05]  /*bc90*/  @!P1 NANOSLEEP.SYNCS 0x989680 ;  /* 0x009896800000995d */ /* 0x004fea0003900000 */
[----:B------:R-:W2:Y:S02]  /*bca0*/  @!P1 SYNCS.PHASECHK.TRANS64 P1, [R5+URZ], R4 ;  /* 0x00000004050095a7 */ /* 0x000ea4000802007f */
[----:B--2---:R-:W-:Y:S05]  /*bcb0*/  @!P1 BRA `(.L_x_26) ;  /* 0xfffffffc00f09947 */ /* 0x004fea000383ffff */
[----:B------:R-:W-:Y:S05]  /*bcc0*/  BRA `(.L_x_25) ;  /* 0xffffff5c00807947 */ /* 0x000fea000383ffff */
.L_x_297:
[----:B------:R-:W-:Y:S01]  /*bcd0*/  BSSY B1, `(.L_x_315) ;  /* 0x0000006000017945 */ /* 0x000fe20003800000 */
[----:B------:R-:W-:-:S07]  /*bce0*/  IMAD.MOV.U32 R15, RZ, RZ, -0x1 ;  /* 0xffffffffff0f7424 */ /* 0x000fce00078e00ff */
[----:B------:R-:W-:Y:S05]  /*bcf0*/  WARPSYNC.COLLECTIVE R15, `(.L_x_316) ;  /* 0x000000000f0c7348 */ /* 0x000fea0003c00000 */
[----:B------:R-:W-:Y:S02]  /*bd00*/  ELECT P6, UR62, PT ;  /* 0x00000000003e782f */ /* 0x000fe400038c0000 */
[----:B------:R-:W-:Y:S01]  /*bd10*/  MOV R14, UR62 ;  /* 0x0000003e000e7c02 */ /* 0x000fe20008000f00 */
[----:B------:R-:W-:Y:S10]  /*bd20*/  ENDCOLLECTIVE ;  /* 0x000000000000791b */ /* 0x000ff40003800000 */
.L_x_316:
[----:B------:R-:W-:Y:S05]  /*bd30*/  BSYNC B1 ;  /* 0x0000000000017941 */ /* 0x000fea0003800000 */
.L_x_315:
[----:B------:R-:W-:Y:S05]  /*bd40*/  BRA `(.L_x_317) ;  /* 0xfffffff0002c7947 */ /* 0x000fea000383ffff */
.L_x_300:
[----:B0-----:R0:W1:Y:S02]  /*bd50*/  SYNCS.PHASECHK.TRANS64.TRYWAIT P0, [R20+URZ+0x18], R7 ;  /* 0x00001807140075a7 */ /* 0x001064000800017f */
[----:B-1----:R-:W-:Y:S05]  /*bd60*/  @!P0 NANOSLEEP.SYNCS 0x989680 ;  /* 0x009896800000895d */ /* 0x002fea0003900000 */
[----:B------:R-:W1:Y:S02]  /*bd70*/  @!P0 SYNCS.PHASECHK.TRANS64 P0, [R20+URZ+0x18], R7 ;  /* 0x00001807140085a7 */ /* 0x000e64000800007f */
[----:B-1----:R-:W-:Y:S05]  /*bd80*/  @!P0 BRA `(.L_x_300) ;  /* 0xfffffffc00f08947 */ /* 0x002fea000383ffff */
[----:B------:R-:W-:Y:S05]  /*bd90*/  BRA `(.L_x_318) ;  /* 0xfffffff0006c7947 */ /* 0x000fea000383ffff */
.L_x_308:
[----:B------:R-:W-:Y:S01]  /*bda0*/  BSSY B0, `(.L_x_319) ;  /* 0x0000006000007945 */ /* 0x000fe20003800000 */
[----:B------:R-:W-:-:S07]  /*bdb0*/  IMAD.MOV.U32 R15, RZ, RZ, -0x1 ;  /* 0xffffffffff0f7424 */ /* 0x000fce00078e00ff */
[----:B------:R-:W-:Y:S05]  /*bdc0*/  WARPSYNC.COLLECTIVE R15, `(.L_x_320) ;  /* 0x000000000f0c7348 */ /* 0x000fea0003c00000 */
[----:B------:R-:W-:Y:S02]  /*bdd0*/  ELECT P6, UR62, PT ;  /* 0x00000000003e782f */ /* 0x000fe400038c0000 */
[----:B------:R-:W-:Y:S01]  /*bde0*/  MOV R14, UR62 ;  /* 0x0000003e000e7c02 */ /* 0x000fe20008000f00 */
[----:B------:R-:W-:Y:S10]  /*bdf0*/  ENDCOLLECTIVE ;  /* 0x000000000000791b */ /* 0x000ff40003800000 */
.L_x_320:
[----:B------:R-:W-:Y:S05]  /*be00*/  BSYNC B0 ;  /* 0x0000000000007941 */ /* 0x000fea0003800000 */
.L_x_319:
[----:B------:R-:W-:Y:S05]  /*be10*/  BRA `(.L_x_321) ;  /* 0xfffffff800f47947 */ /* 0x000fea000383ffff */
.L_x_312:
[----:B0-----:R0:W1:Y:S02]  /*be20*/  SYNCS.PHASECHK.TRANS64.TRYWAIT P0, [R7+URZ], R4 ;  /* 0x00000004070075a7 */ /* 0x001064000800017f */
[----:B-1----:R-:W-:Y:S05]  /*be30*/  @!P0 NANOSLEEP.SYNCS 0x989680 ;  /* 0x009896800000895d */ /* 0x002fea0003900000 */
[----:B------:R-:W1:Y:S02]  /*be40*/  @!P0 SYNCS.PHASECHK.TRANS64 P0, [R7+URZ], R4 ;  /* 0x00000004070085a7 */ /* 0x000e64000800007f */
[----:B-1----:R-:W-:Y:S05]  /*be50*/  @!P0 BRA `(.L_x_312) ;  /* 0xfffffffc00f08947 */ /* 0x002fea000383ffff */
[----:B------:R-:W-:Y:S05]  /*be60*/  BRA `(.L_x_322) ;  /* 0xfffffffc00347947 */ /* 0x000fea000383ffff */
.L_x_313:
[----:B0-----:R0:W1:Y:S02]  /*be70*/  SYNCS.PHASECHK.TRANS64.TRYWAIT P0, [R6+URZ], R5 ;  /* 0x00000005060075a7 */ /* 0x001064000800017f */
[----:B-1----:R-:W-:Y:S05]  /*be80*/  @!P0 NANOSLEEP.SYNCS 0x989680 ;  /* 0x009896800000895d */ /* 0x002fea0003900000 */
[----:B------:R-:W1:Y:S02]  /*be90*/  @!P0 SYNCS.PHASECHK.TRANS64 P0, [R6+URZ], R5 ;  /* 0x00000005060085a7 */ /* 0x000e64000800007f */
[----:B-1----:R-:W-:Y:S05]  /*bea0*/  @!P0 BRA `(.L_x_313) ;  /* 0xfffffffc00f08947 */ /* 0x002fea000383ffff */
[----:B------:R-:W-:Y:S05]  /*beb0*/  BRA `(.L_x_323) ;  /* 0xfffffffc003c7947 */ /* 0x000fea000383ffff */
.L_x_324:
[----:B------:R-:W-:-:S00]  /*bec0*/  BRA `(.L_x_324) ;  /* 0xfffffffc00fc7947 */ /* 0x000fc0000383ffff */
[----:B------:R-:W-:-:S00]  /*bed0*/  NOP ;  /* 0x0000000000007918 */ /* 0x000fc00000000000 */
        /* <DEDUP_REMOVED lines=10> */
.L_x_325:


//--------------------- .nv.global.init           --------------------------
	.section	.nv.global.init,"aw",@progbits
.nv.global.init:
	.type		$str$22,@object
	.size		$str$22,($str$23 - $str$22)
$str$22:
        /*0000*/ 	.byte	0x6b, 0x5f, 0x74, 0x69, 0x6c, 0x65, 0x5f, 0x63, 0x6f, 0x75, 0x6e, 0x74, 0x20, 0x3e, 0x3d, 0x20
        /*0010*/ 	.byte	0x31, 0x00
	.type		$str$23,@object
	.size		$str$23,(__unnamed_1 - $str$23)
$str$23:
        /*0012*/ 	.byte	0x2f, 0x74, 0x6d, 0x70, 0x2f, 0x63, 0x75, 0x74, 0x6c, 0x61, 0x73, 0x73, 0x5f, 0x73, 0x77, 0x65
        /*0022*/ 	.byte	0x65, 0x70, 0x5f, 0x73, 0x72, 0x63, 0x2f, 0x69, 0x6e, 0x63, 0x6c, 0x75, 0x64, 0x65, 0x2f, 0x63
        /*0032*/ 	.byte	0x75, 0x74, 0x6c, 0x61, 0x73, 0x73, 0x2f, 0x67, 0x65, 0x6d, 0x6d, 0x2f, 0x63, 0x6f, 0x6c, 0x6c
        /*0042*/ 	.byte	0x65, 0x63, 0x74, 0x69, 0x76, 0x65, 0x2f, 0x73, 0x6d, 0x39, 0x30, 0x5f, 0x6d, 0x6d, 0x61, 0x5f
        /*0052*/ 	.byte	0x74, 0x6d, 0x61, 0x5f, 0x67, 0x6d, 0x6d, 0x61, 0x5f, 0x73, 0x73, 0x5f, 0x77, 0x61, 0x72, 0x70
        /*0062*/ 	.byte	0x73, 0x70, 0x65, 0x63, 0x69, 0x61, 0x6c, 0x69, 0x7a, 0x65, 0x64, 0x2e, 0x68, 0x70, 0x70, 0x00
	.type		__unnamed_1,@object
	.size		__unnamed_1,(.L_0 - __unnamed_1)
__unnamed_1:
        /*0072*/ 	.byte	0x76, 0x6f, 0x69, 0x64, 0x20, 0x63, 0x75, 0x74, 0x6c, 0x61, 0x73, 0x73, 0x3a, 0x3a, 0x67, 0x65
        /* <DEDUP_REMOVED lines=177> */
        /*0b92*/ 	.byte	0x69, 0x64, 0x65, 0x6e, 0x74, 0x69, 0x74, 0x79, 0x5d, 0x00
.L_0:


//--------------------- .nv.shared._ZN7cutlass13device_kernelINS_4gemm6kernel13GemmUniversalIN4cute5tupleIJiiiiEEENS1_10collective13CollectiveMmaINS1_34MainloopSm90TmaGmmaWarpSpecializedILi3ENS5_IJNS4_1CILi1EEENSA_ILi2EEESB_EEENS1_35KernelTmaWarpSpecializedCooperativeEEENS5_IJNSA_ILi128EEENSA_ILi256EEENSA_ILi64EEEEEENS_10tfloat32_tENS5_IJlSB_lEEESK_SL_NS4_8TiledMMAINS4_8MMA_AtomIJNS4_4SM904GMMA30MMA_64x256x8_F32TF32TF32_SS_TNILNSP_7ScaleInE1ELSR_1EEEEEENS4_6LayoutINS5_IJSC_SB_SB_EEENS5_IJSB_NSA_ILi0EEESW_EEEEENS5_IJNS4_10UnderscoreESZ_SZ_EEEEENS4_23SM90_TMA_LOAD_MULTICASTENS4_14ComposedLayoutINS4_7SwizzleILi3ELi4ELi3EEENS4_18smem_ptr_flag_bitsILi32EEENSU_INS5_IJNSA_ILi8EEENSA_ILi32EEEEEENS5_IJS19_SB_EEEEEEEvNS4_8identityENS4_13SM90_TMA_LOADES1D_vS1E_EENS_8epilogue10collective6detail29Sm90TmaWarpSpecializedAdapterINS1I_15DefaultEpilogueISK_SL_SL_NS1H_6thread17LinearCombinationISK_Li1EffLNS1M_9ScaleType4KindE0ELNS_15FloatRoundStyleE2ESK_EENS1_15EpilogueDefaultEEEEEvvEEEEvNT_6ParamsE --------------------------
	.section	.nv.shared._ZN7cutlass13device_kernelINS_4gemm6kernel13GemmUniversalIN4cute5tupleIJiiiiEEENS1_10collective13CollectiveMmaINS1_34MainloopSm90TmaGmmaWarpSpecializedILi3ENS5_IJNS4_1CILi1EEENSA_ILi2EEESB_EEENS1_35KernelTmaWarpSpecializedCooperativeEEENS5_IJNSA_ILi128EEENSA_ILi256EEENSA_ILi64EEEEEENS_10tfloat32_tENS5_IJlSB_lEEESK_SL_NS4_8TiledMMAINS4_8MMA_AtomIJNS4_4SM904GMMA30MMA_64x256x8_F32TF32TF32_SS_TNILNSP_7ScaleInE1ELSR_1EEEEEENS4_6LayoutINS5_IJSC_SB_SB_EEENS5_IJSB_NSA_ILi0EEESW_EEEEENS5_IJNS4_10UnderscoreESZ_SZ_EEEEENS4_23SM90_TMA_LOAD_MULTICASTENS4_14ComposedLayoutINS4_7SwizzleILi3ELi4ELi3EEENS4_18smem_ptr_flag_bitsILi32EEENSU_INS5_IJNSA_ILi8EEENSA_ILi32EEEEEENS5_IJS19_SB_EEEEEEEvNS4_8identityENS4_13SM90_TMA_LOADES1D_vS1E_EENS_8epilogue10collective6detail29Sm90TmaWarpSpecializedAdapterINS1I_15DefaultEpilogueISK_SL_SL_NS1H_6thread17LinearCombinationISK_Li1EffLNS1M_9ScaleType4KindE0ELNS_15FloatRoundStyleE2ESK_EENS1_15EpilogueDefaultEEEEEvvEEEEvNT_6ParamsE,"aw",@nobits
	.sectionflags	@""
	.align	16
	.zero		1024


//--------------------- .nv.shared.reserved.0     --------------------------
	.section	.nv.shared.reserved.0,"aw",@nobits
	.weak		__nv_reservedSMEM_offset_0_alias
	.size		__nv_reservedSMEM_offset_0_alias, 0, 0
	.other		__nv_reservedSMEM_offset_0_alias,@"STO_CUDA_RESERVED_SHARED STV_DEFAULT"
__nv_reservedSMEM_offset_0_alias:
	.zero		0


//--------------------- .nv.global                --------------------------
	.section	.nv.global,"aw",@nobits
.nv.global:
	.type		_ZN39_INTERNAL_d8ef69f7_4_k_cu_30faf1a3_58734cute1_E,@object
	.size		_ZN39_INTERNAL_d8ef69f7_4_k_cu_30faf1a3_58734cute1_E,(_ZN39_INTERNAL_d8ef69f7_4_k_cu_30faf1a3_58734cuda3std3__45__cpo6cbeginE - _ZN39_INTERNAL_d8ef69f7_4_k_cu_30faf1a3_58734cute1_E)
_ZN39_INTERNAL_d8ef69f7_4_k_cu_30faf1a3_58734cute1_E:
	.zero		1
	.type		_ZN39_INTERNAL_d8ef69f7_4_k_cu_30faf1a3_58734cuda3std3__45__cpo6cbeginE,@object
	.size		_ZN39_INTERNAL_d8ef69f7_4_k_cu_30faf1a3_58734cuda3std3__45__cpo6cbeginE,(_ZN39_INTERNAL_d8ef69f7_4_k_cu_30faf1a3_58734cuda3std3__48in_placeE - _ZN39_INTERNAL_d8ef69f7_4_k_cu_30faf1a3_58734cuda3std3__45__cpo6cbeginE)
_ZN39_INTERNAL_d8ef69f7_4_k_cu_30faf1a3_58734cuda3std3__45__cpo6cbeginE:
	.zero		1
	.type		_ZN39_INTERNAL_d8ef69f7_4_k_cu_30faf1a3_58734cuda3std3__48in_placeE,@object
	.size		_ZN39_INTERNAL_d8ef69f7_4_k_cu_30faf1a3_58734cuda3std3__48in_placeE,(_ZN39_INTERNAL_d8ef69f7_4_k_cu_30faf1a3_58734cuda3std6ranges3__45__cpo9iter_moveE - _ZN39_INTERNAL_d8ef69f7_4_k_cu_30faf1a3_58734cuda3std3__48in_placeE)
_ZN39_INTERNAL_d8ef69f7_4_k_cu_30faf1a3_58734cuda3std3__48in_placeE:
	.zero		1
	.type		_ZN39_INTERNAL_d8ef69f7_4_k_cu_30faf1a3_58734cuda3std6ranges3__45__cpo9iter_moveE,@object
	.size		_ZN39_INTERNAL_d8ef69f7_4_k_cu_30faf1a3_58734cuda3std6ranges3__45__cpo9iter_moveE,(_ZN39_INTERNAL_d8ef69f7_4_k_cu_30faf1a3_58734cuda3std3__45__cpo5beginE - _ZN39_INTERNAL_d8ef69f7_4_k_cu_30faf1a3_58734cuda3std6ranges3__45__cpo9iter_moveE)
_ZN39_INTERNAL_d8ef69f7_4_k_cu_30faf1a3_58734cuda3std6ranges3__45__cpo9iter_moveE:
	.zero		1
	.type		_ZN39_INTERNAL_d8ef69f7_4_k_cu_30faf1a3_58734cuda3std3__45__cpo5beginE,@object
	.size		_ZN39_INTERNAL_d8ef69f7_4_k_cu_30faf1a3_58734cuda3std3__45__cpo5beginE,(_ZN39_INTERNAL_d8ef69f7_4_k_cu_30faf1a3_58734cuda3std3__441_GLOBAL__N__d8ef69f7_4_k_cu_30faf1a3_58736ignoreE - _ZN39_INTERNAL_d8ef69f7_4_k_cu_30faf1a3_58734cuda3std3__45__cpo5beginE)
_ZN39_INTERNAL_d8ef69f7_4_k_cu_30faf1a3_58734cuda3std3__45__cpo5beginE:
	.zero		1
	.type		_ZN39_INTERNAL_d8ef69f7_4_k_cu_30faf1a3_58734cuda3std3__441_GLOBAL__N__d8ef69f7_4_k_cu_30faf1a3_58736ignoreE,@object
	.size		_ZN39_INTERNAL_d8ef69f7_4_k_cu_30faf1a3_58734cuda3std3__441_GLOBAL__N__d8ef69f7_4_k_cu_30faf1a3_58736ignoreE,(_ZN39_INTERNAL_d8ef69f7_4_k_cu_30faf1a3_58734cute7productE - _ZN39_INTERNAL_d8ef69f7_4_k_cu_30faf1a3_58734cuda3std3__441_GLOBAL__N__d8ef69f7_4_k_cu_30faf1a3_58736ignoreE)
_ZN39_INTERNAL_d8ef69f7_4_k_cu_30faf1a3_58734cuda3std3__441_GLOBAL__N__d8ef69f7_4_k_cu_30faf1a3_58736ignoreE:
	.zero		1
	.type		_ZN39_INTERNAL_d8ef69f7_4_k_cu_30faf1a3_58734cute7productE,@object
	.size		_ZN39_INTERNAL_d8ef69f7_4_k_cu_30faf1a3_58734cute7productE,(_ZN39_INTERNAL_d8ef69f7_4_k_cu_30faf1a3_58734cuda3std3__45__cpo3endE - _ZN39_INTERNAL_d8ef69f7_4_k_cu_30faf1a3_58734cute7productE)
_ZN39_INTERNAL_d8ef69f7_4_k_cu_30faf1a3_58734cute7productE:
	.zero		1
	.type		_ZN39_INTERNAL_d8ef69f7_4_k_cu_30faf1a3_58734cuda3std3__45__cpo3endE,@object
	.size		_ZN39_INTERNAL_d8ef69f7_4_k_cu_30faf1a3_58734cuda3std3__45__cpo3endE,(_ZN39_INTERNAL_d8ef69f7_4_k_cu_30faf1a3_58734cuda3std3__419piecewise_constructE - _ZN39_INTERNAL_d8ef69f7_4_k_cu_30faf1a3_58734cuda3std3__45__cpo3endE)
_ZN39_INTERNAL_d8ef69f7_4_k_cu_30faf1a3_58734cuda3std3__45__cpo3endE:
	.zero		1
	.type		_ZN39_INTERNAL_d8ef69f7_4_k_cu_30faf1a3_58734cuda3std3__419piecewise_constructE,@object
	.size		_ZN39_INTERNAL_d8ef69f7_4_k_cu_30faf1a3_58734cuda3std3__419piecewise_constructE,(_ZN39_INTERNAL_d8ef69f7_4_k_cu_30faf1a3_58734cuda3std3__45__cpo4cendE - _ZN39_INTERNAL_d8ef69f7_4_k_cu_30faf1a3_58734cuda3std3__419piecewise_constructE)
_ZN39_INTERNAL_d8ef69f7_4_k_cu_30faf1a3_58734cuda3std3__419piecewise_constructE:
	.zero		1
	.type		_ZN39_INTERNAL_d8ef69f7_4_k_cu_30faf1a3_58734cuda3std3__45__cpo4cendE,@object
	.size		_ZN39_INTERNAL_d8ef69f7_4_k_cu_30faf1a3_58734cuda3std3__45__cpo4cendE,(_ZN39_INTERNAL_d8ef69f7_4_k_cu_30faf1a3_58734cuda3std6ranges3__45__cpo4swapE - _ZN39_INTERNAL_d8ef69f7_4_k_cu_30faf1a3_58734cuda3std3__45__cpo4cendE)
_ZN39_INTERNAL_d8ef69f7_4_k_cu_30faf1a3_58734cuda3std3__45__cpo4cendE:
	.zero		1
	.type		_ZN39_INTERNAL_d8ef69f7_4_k_cu_30faf1a3_58734cuda3std6ranges3__45__cpo4swapE,@object
	.size		_ZN39_INTERNAL_d8ef69f7_4_k_cu_30faf1a3_58734cuda3std6ranges3__45__cpo4swapE,(.L_8 - _ZN39_INTERNAL_d8ef69f7_4_k_cu_30faf1a3_58734cuda3std6ranges3__45__cpo4swapE)
_ZN39_INTERNAL_d8ef69f7_4_k_cu_30faf1a3_58734cuda3std6ranges3__45__cpo4swapE:
	.zero		1
.L_8:


//--------------------- .nv.constant0._ZN7cutlass13device_kernelINS_4gemm6kernel13GemmUniversalIN4cute5tupleIJiiiiEEENS1_10collective13CollectiveMmaINS1_34MainloopSm90TmaGmmaWarpSpecializedILi3ENS5_IJNS4_1CILi1EEENSA_ILi2EEESB_EEENS1_35KernelTmaWarpSpecializedCooperativeEEENS5_IJNSA_ILi128EEENSA_ILi256EEENSA_ILi64EEEEEENS_10tfloat32_tENS5_IJlSB_lEEESK_SL_NS4_8TiledMMAINS4_8MMA_AtomIJNS4_4SM904GMMA30MMA_64x256x8_F32TF32TF32_SS_TNILNSP_7ScaleInE1ELSR_1EEEEEENS4_6LayoutINS5_IJSC_SB_SB_EEENS5_IJSB_NSA_ILi0EEESW_EEEEENS5_IJNS4_10UnderscoreESZ_SZ_EEEEENS4_23SM90_TMA_LOAD_MULTICASTENS4_14ComposedLayoutINS4_7SwizzleILi3ELi4ELi3EEENS4_18smem_ptr_flag_bitsILi32EEENSU_INS5_IJNSA_ILi8EEENSA_ILi32EEEEEENS5_IJS19_SB_EEEEEEEvNS4_8identityENS4_13SM90_TMA_LOADES1D_vS1E_EENS_8epilogue10collective6detail29Sm90TmaWarpSpecializedAdapterINS1I_15DefaultEpilogueISK_SL_SL_NS1H_6thread17LinearCombinationISK_Li1EffLNS1M_9ScaleType4KindE0ELNS_15FloatRoundStyleE2ESK_EENS1_15EpilogueDefaultEEEEEvvEEEEvNT_6ParamsE --------------------------
	.section	.nv.constant0._ZN7cutlass13device_kernelINS_4gemm6kernel13GemmUniversalIN4cute5tupleIJiiiiEEENS1_10collective13CollectiveMmaINS1_34MainloopSm90TmaGmmaWarpSpecializedILi3ENS5_IJNS4_1CILi1EEENSA_ILi2EEESB_EEENS1_35KernelTmaWarpSpecializedCooperativeEEENS5_IJNSA_ILi128EEENSA_ILi256EEENSA_ILi64EEEEEENS_10tfloat32_tENS5_IJlSB_lEEESK_SL_NS4_8TiledMMAINS4_8MMA_AtomIJNS4_4SM904GMMA30MMA_64x256x8_F32TF32TF32_SS_TNILNSP_7ScaleInE1ELSR_1EEEEEENS4_6LayoutINS5_IJSC_SB_SB_EEENS5_IJSB_NSA_ILi0EEESW_EEEEENS5_IJNS4_10UnderscoreESZ_SZ_EEEEENS4_23SM90_TMA_LOAD_MULTICASTENS4_14ComposedLayoutINS4_7SwizzleILi3ELi4ELi3EEENS4_18smem_ptr_flag_bitsILi32EEENSU_INS5_IJNSA_ILi8EEENSA_ILi32EEEEEENS5_IJS19_SB_EEEEEEEvNS4_8identityENS4_13SM90_TMA_LOADES1D_vS1E_EENS_8epilogue10collective6detail29Sm90TmaWarpSpecializedAdapterINS1I_15DefaultEpilogueISK_SL_SL_NS1H_6thread17LinearCombinationISK_Li1EffLNS1M_9ScaleType4KindE0ELNS_15FloatRoundStyleE2ESK_EENS1_15EpilogueDefaultEEEEEvvEEEEvNT_6ParamsE,"a",@progbits
	.sectionflags	@""
	.align	4
.nv.constant0._ZN7cutlass13device_kernelINS_4gemm6kernel13GemmUniversalIN4cute5tupleIJiiiiEEENS1_10collective13CollectiveMmaINS1_34MainloopSm90TmaGmmaWarpSpecializedILi3ENS5_IJNS4_1CILi1EEENSA_ILi2EEESB_EEENS1_35KernelTmaWarpSpecializedCooperativeEEENS5_IJNSA_ILi128EEENSA_ILi256EEENSA_ILi64EEEEEENS_10tfloat32_tENS5_IJlSB_lEEESK_SL_NS4_8TiledMMAINS4_8MMA_AtomIJNS4_4SM904GMMA30MMA_64x256x8_F32TF32TF32_SS_TNILNSP_7ScaleInE1ELSR_1EEEEEENS4_6LayoutINS5_IJSC_SB_SB_EEENS5_IJSB_NSA_ILi0EEESW_EEEEENS5_IJNS4_10UnderscoreESZ_SZ_EEEEENS4_23SM90_TMA_LOAD_MULTICASTENS4_14ComposedLayoutINS4_7SwizzleILi3ELi4ELi3EEENS4_18smem_ptr_flag_bitsILi32EEENSU_INS5_IJNSA_ILi8EEENSA_ILi32EEEEEENS5_IJS19_SB_EEEEEEEvNS4_8identityENS4_13SM90_TMA_LOADES1D_vS1E_EENS_8epilogue10collective6detail29Sm90TmaWarpSpecializedAdapterINS1I_15DefaultEpilogueISK_SL_SL_NS1H_6thread17LinearCombinationISK_Li1EffLNS1M_9ScaleType4KindE0ELNS_15FloatRoundStyleE2ESK_EENS1_15EpilogueDefaultEEEEEvvEEEEvNT_6ParamsE:
	.zero		1664


//--------------------- SYMBOLS --------------------------

	.type		.nv.reservedSmem.offset0,@object
	.size		.nv.reservedSmem.offset0,0x4
	.type		__assertfail,@function
